//
// Generated by NVIDIA NVVM Compiler
//
// Compiler Build ID: CL-36424714
// Cuda compilation tools, release 13.0, V13.0.88
// Based on NVVM 20.0.0
//

.version 9.0
.target sm_100
.address_size 64

	// .globl	_Z19matrixMultiplyTiledPfS_S_i
// _ZZ19matrixMultiplyTiledPfS_S_iE4ds_A has been demoted
// _ZZ19matrixMultiplyTiledPfS_S_iE4ds_B has been demoted

.visible .entry _Z19matrixMultiplyTiledPfS_S_i(
	.param .u64 .ptr .align 1 _Z19matrixMultiplyTiledPfS_S_i_param_0,
	.param .u64 .ptr .align 1 _Z19matrixMultiplyTiledPfS_S_i_param_1,
	.param .u64 .ptr .align 1 _Z19matrixMultiplyTiledPfS_S_i_param_2,
	.param .u32 _Z19matrixMultiplyTiledPfS_S_i_param_3
)
{
	.reg .pred 	%p<10>;
	.reg .b32 	%r<42>;
	.reg .b32 	%f<63>;
	.reg .b64 	%rd<13>;
	// demoted variable
	.shared .align 4 .b8 _ZZ19matrixMultiplyTiledPfS_S_iE4ds_A[1024];
	// demoted variable
	.shared .align 4 .b8 _ZZ19matrixMultiplyTiledPfS_S_iE4ds_B[1024];
	ld.param.u64 	%rd4, [_Z19matrixMultiplyTiledPfS_S_i_param_0];
	ld.param.u64 	%rd5, [_Z19matrixMultiplyTiledPfS_S_i_param_1];
	ld.param.u64 	%rd6, [_Z19matrixMultiplyTiledPfS_S_i_param_2];
	ld.param.u32 	%r24, [_Z19matrixMultiplyTiledPfS_S_i_param_3];
	mov.u32 	%r25, %ctaid.x;
	mov.u32 	%r26, %ctaid.y;
	mov.u32 	%r37, %tid.x;
	mov.u32 	%r39, %tid.y;
	shl.b32 	%r27, %r26, 4;
	add.s32 	%r3, %r27, %r39;
	shl.b32 	%r4, %r25, 4;
	add.s32 	%r5, %r4, %r37;
	setp.lt.s32 	%p1, %r24, 1;
	mov.f32 	%f62, 0f00000000;
	@%p1 bra 	$L__BB0_7;
	add.s32 	%r28, %r24, 15;
	shr.u32 	%r29, %r28, 4;
	shl.b32 	%r30, %r39, 6;
	mov.u32 	%r31, _ZZ19matrixMultiplyTiledPfS_S_iE4ds_A;
	add.s32 	%r6, %r31, %r30;
	shl.b32 	%r32, %r37, 2;
	add.s32 	%r7, %r6, %r32;
	mov.u32 	%r33, _ZZ19matrixMultiplyTiledPfS_S_iE4ds_B;
	add.s32 	%r9, %r33, %r32;
	add.s32 	%r8, %r9, %r30;
	neg.s32 	%r41, %r29;
	mad.lo.s32 	%r34, %r39, %r24, %r37;
	add.s32 	%r40, %r34, %r4;
	shl.b32 	%r12, %r24, 4;
	mad.lo.s32 	%r38, %r24, %r3, %r37;
	cvta.to.global.u64 	%rd1, %rd4;
	cvta.to.global.u64 	%rd2, %rd5;
	mov.f32 	%f62, 0f00000000;
$L__BB0_2:
	setp.ge.u32 	%p2, %r3, %r24;
	mul.wide.s32 	%rd7, %r38, 4;
	add.s64 	%rd3, %rd1, %rd7;
	setp.ge.s32 	%p3, %r37, %r24;
	mov.f32 	%f60, 0f00000000;
	or.pred  	%p4, %p2, %p3;
	@%p4 bra 	$L__BB0_4;
	ld.global.f32 	%f60, [%rd3];
$L__BB0_4:
	setp.ge.u32 	%p5, %r5, %r24;
	st.shared.f32 	[%r7], %f60;
	setp.ge.s32 	%p6, %r39, %r24;
	mov.f32 	%f61, 0f00000000;
	or.pred  	%p7, %p5, %p6;
	@%p7 bra 	$L__BB0_6;
	mul.wide.u32 	%rd8, %r40, 4;
	add.s64 	%rd9, %rd2, %rd8;
	ld.global.f32 	%f61, [%rd9];
$L__BB0_6:
	st.shared.f32 	[%r8], %f61;
	bar.sync 	0;
	ld.shared.f32 	%f12, [%r6];
	ld.shared.f32 	%f13, [%r9];
	fma.rn.f32 	%f14, %f12, %f13, %f62;
	ld.shared.f32 	%f15, [%r6+4];
	ld.shared.f32 	%f16, [%r9+64];
	fma.rn.f32 	%f17, %f15, %f16, %f14;
	ld.shared.f32 	%f18, [%r6+8];
	ld.shared.f32 	%f19, [%r9+128];
	fma.rn.f32 	%f20, %f18, %f19, %f17;
	ld.shared.f32 	%f21, [%r6+12];
	ld.shared.f32 	%f22, [%r9+192];
	fma.rn.f32 	%f23, %f21, %f22, %f20;
	ld.shared.f32 	%f24, [%r6+16];
	ld.shared.f32 	%f25, [%r9+256];
	fma.rn.f32 	%f26, %f24, %f25, %f23;
	ld.shared.f32 	%f27, [%r6+20];
	ld.shared.f32 	%f28, [%r9+320];
	fma.rn.f32 	%f29, %f27, %f28, %f26;
	ld.shared.f32 	%f30, [%r6+24];
	ld.shared.f32 	%f31, [%r9+384];
	fma.rn.f32 	%f32, %f30, %f31, %f29;
	ld.shared.f32 	%f33, [%r6+28];
	ld.shared.f32 	%f34, [%r9+448];
	fma.rn.f32 	%f35, %f33, %f34, %f32;
	ld.shared.f32 	%f36, [%r6+32];
	ld.shared.f32 	%f37, [%r9+512];
	fma.rn.f32 	%f38, %f36, %f37, %f35;
	ld.shared.f32 	%f39, [%r6+36];
	ld.shared.f32 	%f40, [%r9+576];
	fma.rn.f32 	%f41, %f39, %f40, %f38;
	ld.shared.f32 	%f42, [%r6+40];
	ld.shared.f32 	%f43, [%r9+640];
	fma.rn.f32 	%f44, %f42, %f43, %f41;
	ld.shared.f32 	%f45, [%r6+44];
	ld.shared.f32 	%f46, [%r9+704];
	fma.rn.f32 	%f47, %f45, %f46, %f44;
	ld.shared.f32 	%f48, [%r6+48];
	ld.shared.f32 	%f49, [%r9+768];
	fma.rn.f32 	%f50, %f48, %f49, %f47;
	ld.shared.f32 	%f51, [%r6+52];
	ld.shared.f32 	%f52, [%r9+832];
	fma.rn.f32 	%f53, %f51, %f52, %f50;
	ld.shared.f32 	%f54, [%r6+56];
	ld.shared.f32 	%f55, [%r9+896];
	fma.rn.f32 	%f56, %f54, %f55, %f53;
	ld.shared.f32 	%f57, [%r6+60];
	ld.shared.f32 	%f58, [%r9+960];
	fma.rn.f32 	%f62, %f57, %f58, %f56;
	bar.sync 	0;
	add.s32 	%r41, %r41, 1;
	setp.ne.s32 	%p8, %r41, 0;
	add.s32 	%r40, %r40, %r12;
	add.s32 	%r39, %r39, 16;
	add.s32 	%r38, %r38, 16;
	add.s32 	%r37, %r37, 16;
	@%p8 bra 	$L__BB0_2;
$L__BB0_7:
	max.s32 	%r35, %r3, %r5;
	setp.ge.s32 	%p9, %r35, %r24;
	@%p9 bra 	$L__BB0_9;
	mad.lo.s32 	%r36, %r24, %r3, %r5;
	cvta.to.global.u64 	%rd10, %rd6;
	mul.wide.u32 	%rd11, %r36, 4;
	add.s64 	%rd12, %rd10, %rd11;
	st.global.f32 	[%rd12], %f62;
$L__BB0_9:
	ret;

}
	// .globl	_Z17convolutionKernelPKjPjPKfiii
.visible .entry _Z17convolutionKernelPKjPjPKfiii(
	.param .u64 .ptr .align 1 _Z17convolutionKernelPKjPjPKfiii_param_0,
	.param .u64 .ptr .align 1 _Z17convolutionKernelPKjPjPKfiii_param_1,
	.param .u64 .ptr .align 1 _Z17convolutionKernelPKjPjPKfiii_param_2,
	.param .u32 _Z17convolutionKernelPKjPjPKfiii_param_3,
	.param .u32 _Z17convolutionKernelPKjPjPKfiii_param_4,
	.param .u32 _Z17convolutionKernelPKjPjPKfiii_param_5
)
{
	.reg .pred 	%p<91>;
	.reg .b32 	%r<102>;
	.reg .b32 	%f<101>;
	.reg .b64 	%rd<25>;

	ld.param.u64 	%rd10, [_Z17convolutionKernelPKjPjPKfiii_param_0];
	ld.param.u64 	%rd9, [_Z17convolutionKernelPKjPjPKfiii_param_1];
	ld.param.u64 	%rd11, [_Z17convolutionKernelPKjPjPKfiii_param_2];
	ld.param.u32 	%r37, [_Z17convolutionKernelPKjPjPKfiii_param_3];
	ld.param.u32 	%r40, [_Z17convolutionKernelPKjPjPKfiii_param_4];
	ld.param.u32 	%r39, [_Z17convolutionKernelPKjPjPKfiii_param_5];
	cvta.to.global.u64 	%rd1, %rd11;
	cvta.to.global.u64 	%rd2, %rd10;
	mov.u32 	%r41, %ctaid.x;
	mov.u32 	%r42, %ntid.x;
	mov.u32 	%r43, %tid.x;
	mad.lo.s32 	%r1, %r41, %r42, %r43;
	mov.u32 	%r44, %ctaid.y;
	mov.u32 	%r45, %ntid.y;
	mov.u32 	%r46, %tid.y;
	mad.lo.s32 	%r47, %r44, %r45, %r46;
	setp.ge.s32 	%p2, %r1, %r37;
	setp.ge.s32 	%p3, %r47, %r40;
	or.pred  	%p4, %p2, %p3;
	@%p4 bra 	$L__BB1_46;
	shr.u32 	%r48, %r39, 31;
	add.s32 	%r49, %r39, %r48;
	shr.s32 	%r3, %r49, 1;
	neg.s32 	%r4, %r3;
	setp.lt.s32 	%p5, %r39, -1;
	mov.f32 	%f99, 0f00000000;
	@%p5 bra 	$L__BB1_45;
	abs.s32 	%r5, %r3;
	add.s32 	%r6, %r3, %r5;
	add.s32 	%r50, %r6, 1;
	and.b32  	%r7, %r50, 7;
	mov.f32 	%f99, 0f00000000;
	mov.u32 	%r93, %r4;
$L__BB1_3:
	mov.u32 	%r8, %r93;
	setp.lt.u32 	%p6, %r6, 7;
	add.s32 	%r51, %r8, %r47;
	setp.gt.s32 	%p7, %r51, -1;
	setp.lt.s32 	%p8, %r51, %r40;
	and.pred  	%p1, %p7, %p8;
	mul.lo.s32 	%r10, %r51, %r37;
	add.s32 	%r52, %r8, %r3;
	mul.lo.s32 	%r94, %r52, %r39;
	add.s32 	%r12, %r94, %r3;
	mov.u32 	%r100, %r4;
	@%p6 bra 	$L__BB1_23;
	add.s32 	%r53, %r6, 1;
	and.b32  	%r54, %r53, -8;
	neg.s32 	%r97, %r54;
	sub.s32 	%r98, 3, %r3;
	sub.s32 	%r96, %r1, %r3;
	add.s32 	%r95, %r96, %r10;
$L__BB1_5:
	.pragma "nounroll";
	setp.gt.s32 	%p9, %r96, -1;
	setp.lt.s32 	%p10, %r96, %r37;
	and.pred  	%p11, %p9, %p10;
	and.pred  	%p12, %p11, %p1;
	mul.wide.s32 	%rd12, %r95, 4;
	add.s64 	%rd3, %rd2, %rd12;
	mul.wide.s32 	%rd13, %r94, 4;
	add.s64 	%rd4, %rd1, %rd13;
	not.pred 	%p13, %p12;
	@%p13 bra 	$L__BB1_7;
	ld.global.u32 	%r55, [%rd3];
	cvt.rn.f32.u32 	%f43, %r55;
	ld.global.f32 	%f44, [%rd4];
	fma.rn.f32 	%f99, %f44, %f43, %f99;
$L__BB1_7:
	add.s32 	%r56, %r96, 1;
	setp.gt.s32 	%p14, %r56, -1;
	setp.lt.s32 	%p15, %r56, %r37;
	and.pred  	%p16, %p14, %p15;
	and.pred  	%p17, %p16, %p1;
	not.pred 	%p18, %p17;
	@%p18 bra 	$L__BB1_9;
	ld.global.u32 	%r57, [%rd3+4];
	cvt.rn.f32.u32 	%f45, %r57;
	ld.global.f32 	%f46, [%rd4+4];
	fma.rn.f32 	%f99, %f46, %f45, %f99;
$L__BB1_9:
	add.s32 	%r58, %r96, 2;
	setp.gt.s32 	%p19, %r58, -1;
	setp.lt.s32 	%p20, %r58, %r37;
	and.pred  	%p21, %p19, %p20;
	and.pred  	%p22, %p21, %p1;
	not.pred 	%p23, %p22;
	@%p23 bra 	$L__BB1_11;
	ld.global.u32 	%r59, [%rd3+8];
	cvt.rn.f32.u32 	%f47, %r59;
	ld.global.f32 	%f48, [%rd4+8];
	fma.rn.f32 	%f99, %f48, %f47, %f99;
$L__BB1_11:
	add.s32 	%r60, %r96, 3;
	setp.gt.s32 	%p24, %r60, -1;
	setp.lt.s32 	%p25, %r60, %r37;
	and.pred  	%p26, %p24, %p25;
	and.pred  	%p27, %p26, %p1;
	not.pred 	%p28, %p27;
	@%p28 bra 	$L__BB1_13;
	ld.global.u32 	%r61, [%rd3+12];
	cvt.rn.f32.u32 	%f49, %r61;
	ld.global.f32 	%f50, [%rd4+12];
	fma.rn.f32 	%f99, %f50, %f49, %f99;
$L__BB1_13:
	add.s32 	%r62, %r96, 4;
	setp.gt.s32 	%p29, %r62, -1;
	setp.lt.s32 	%p30, %r62, %r37;
	and.pred  	%p31, %p29, %p30;
	and.pred  	%p32, %p31, %p1;
	not.pred 	%p33, %p32;
	@%p33 bra 	$L__BB1_15;
	ld.global.u32 	%r63, [%rd3+16];
	cvt.rn.f32.u32 	%f51, %r63;
	ld.global.f32 	%f52, [%rd4+16];
	fma.rn.f32 	%f99, %f52, %f51, %f99;
$L__BB1_15:
	add.s32 	%r64, %r96, 5;
	setp.gt.s32 	%p34, %r64, -1;
	setp.lt.s32 	%p35, %r64, %r37;
	and.pred  	%p36, %p34, %p35;
	and.pred  	%p37, %p36, %p1;
	not.pred 	%p38, %p37;
	@%p38 bra 	$L__BB1_17;
	ld.global.u32 	%r65, [%rd3+20];
	cvt.rn.f32.u32 	%f53, %r65;
	ld.global.f32 	%f54, [%rd4+20];
	fma.rn.f32 	%f99, %f54, %f53, %f99;
$L__BB1_17:
	add.s32 	%r66, %r96, 6;
	setp.gt.s32 	%p39, %r66, -1;
	setp.lt.s32 	%p40, %r66, %r37;
	and.pred  	%p41, %p39, %p40;
	and.pred  	%p42, %p41, %p1;
	not.pred 	%p43, %p42;
	@%p43 bra 	$L__BB1_19;
	ld.global.u32 	%r67, [%rd3+24];
	cvt.rn.f32.u32 	%f55, %r67;
	ld.global.f32 	%f56, [%rd4+24];
	fma.rn.f32 	%f99, %f56, %f55, %f99;
$L__BB1_19:
	add.s32 	%r68, %r96, 7;
	setp.gt.s32 	%p44, %r68, -1;
	setp.lt.s32 	%p45, %r68, %r37;
	and.pred  	%p46, %p44, %p45;
	and.pred  	%p47, %p46, %p1;
	not.pred 	%p48, %p47;
	@%p48 bra 	$L__BB1_21;
	ld.global.u32 	%r69, [%rd3+28];
	cvt.rn.f32.u32 	%f57, %r69;
	ld.global.f32 	%f58, [%rd4+28];
	fma.rn.f32 	%f99, %f58, %f57, %f99;
$L__BB1_21:
	add.s32 	%r98, %r98, 8;
	add.s32 	%r97, %r97, 8;
	add.s32 	%r96, %r96, 8;
	add.s32 	%r95, %r95, 8;
	add.s32 	%r94, %r94, 8;
	setp.ne.s32 	%p49, %r97, 0;
	@%p49 bra 	$L__BB1_5;
	add.s32 	%r100, %r98, -3;
$L__BB1_23:
	setp.eq.s32 	%p50, %r7, 0;
	@%p50 bra 	$L__BB1_44;
	add.s32 	%r70, %r7, -1;
	setp.lt.u32 	%p51, %r70, 3;
	@%p51 bra 	$L__BB1_34;
	add.s32 	%r29, %r100, %r1;
	setp.gt.s32 	%p52, %r29, -1;
	setp.lt.s32 	%p53, %r29, %r37;
	and.pred  	%p54, %p52, %p53;
	and.pred  	%p55, %p54, %p1;
	add.s32 	%r71, %r29, %r10;
	mul.wide.s32 	%rd14, %r71, 4;
	add.s64 	%rd5, %rd2, %rd14;
	add.s32 	%r72, %r12, %r100;
	mul.wide.s32 	%rd15, %r72, 4;
	add.s64 	%rd6, %rd1, %rd15;
	not.pred 	%p56, %p55;
	@%p56 bra 	$L__BB1_27;
	ld.global.u32 	%r73, [%rd5];
	cvt.rn.f32.u32 	%f60, %r73;
	ld.global.f32 	%f61, [%rd6];
	fma.rn.f32 	%f99, %f61, %f60, %f99;
$L__BB1_27:
	add.s32 	%r74, %r29, 1;
	setp.gt.s32 	%p57, %r74, -1;
	setp.lt.s32 	%p58, %r74, %r37;
	and.pred  	%p59, %p57, %p58;
	and.pred  	%p60, %p59, %p1;
	not.pred 	%p61, %p60;
	@%p61 bra 	$L__BB1_29;
	ld.global.u32 	%r75, [%rd5+4];
	cvt.rn.f32.u32 	%f62, %r75;
	ld.global.f32 	%f63, [%rd6+4];
	fma.rn.f32 	%f99, %f63, %f62, %f99;
$L__BB1_29:
	add.s32 	%r76, %r29, 2;
	setp.gt.s32 	%p62, %r76, -1;
	setp.lt.s32 	%p63, %r76, %r37;
	and.pred  	%p64, %p62, %p63;
	and.pred  	%p65, %p64, %p1;
	not.pred 	%p66, %p65;
	@%p66 bra 	$L__BB1_31;
	ld.global.u32 	%r77, [%rd5+8];
	cvt.rn.f32.u32 	%f64, %r77;
	ld.global.f32 	%f65, [%rd6+8];
	fma.rn.f32 	%f99, %f65, %f64, %f99;
$L__BB1_31:
	add.s32 	%r78, %r29, 3;
	setp.gt.s32 	%p67, %r78, -1;
	setp.lt.s32 	%p68, %r78, %r37;
	and.pred  	%p69, %p67, %p68;
	and.pred  	%p70, %p69, %p1;
	not.pred 	%p71, %p70;
	@%p71 bra 	$L__BB1_33;
	ld.global.u32 	%r79, [%rd5+12];
	cvt.rn.f32.u32 	%f66, %r79;
	ld.global.f32 	%f67, [%rd6+12];
	fma.rn.f32 	%f99, %f67, %f66, %f99;
$L__BB1_33:
	add.s32 	%r100, %r100, 4;
$L__BB1_34:
	add.s32 	%r81, %r6, 1;
	and.b32  	%r80, %r81, 3;
	setp.eq.s32 	%p72, %r80, 0;
	@%p72 bra 	$L__BB1_44;
	setp.eq.s32 	%p73, %r80, 1;
	@%p73 bra 	$L__BB1_41;
	add.s32 	%r32, %r100, %r1;
	setp.gt.s32 	%p74, %r32, -1;
	setp.lt.s32 	%p75, %r32, %r37;
	and.pred  	%p76, %p74, %p75;
	and.pred  	%p77, %p76, %p1;
	add.s32 	%r82, %r32, %r10;
	mul.wide.s32 	%rd16, %r82, 4;
	add.s64 	%rd7, %rd2, %rd16;
	add.s32 	%r83, %r12, %r100;
	mul.wide.s32 	%rd17, %r83, 4;
	add.s64 	%rd8, %rd1, %rd17;
	not.pred 	%p78, %p77;
	@%p78 bra 	$L__BB1_38;
	ld.global.u32 	%r84, [%rd7];
	cvt.rn.f32.u32 	%f69, %r84;
	ld.global.f32 	%f70, [%rd8];
	fma.rn.f32 	%f99, %f70, %f69, %f99;
$L__BB1_38:
	add.s32 	%r85, %r32, 1;
	setp.gt.s32 	%p79, %r85, -1;
	setp.lt.s32 	%p80, %r85, %r37;
	and.pred  	%p81, %p79, %p80;
	and.pred  	%p82, %p81, %p1;
	not.pred 	%p83, %p82;
	@%p83 bra 	$L__BB1_40;
	ld.global.u32 	%r86, [%rd7+4];
	cvt.rn.f32.u32 	%f71, %r86;
	ld.global.f32 	%f72, [%rd8+4];
	fma.rn.f32 	%f99, %f72, %f71, %f99;
$L__BB1_40:
	add.s32 	%r100, %r100, 2;
$L__BB1_41:
	and.b32  	%r87, %r6, 1;
	setp.eq.b32 	%p84, %r87, 1;
	@%p84 bra 	$L__BB1_44;
	add.s32 	%r35, %r100, %r1;
	setp.gt.s32 	%p85, %r35, -1;
	setp.lt.s32 	%p86, %r35, %r37;
	and.pred  	%p87, %p85, %p86;
	and.pred  	%p88, %p87, %p1;
	not.pred 	%p89, %p88;
	@%p89 bra 	$L__BB1_44;
	add.s32 	%r88, %r35, %r10;
	mul.wide.s32 	%rd18, %r88, 4;
	add.s64 	%rd19, %rd2, %rd18;
	ld.global.u32 	%r89, [%rd19];
	cvt.rn.f32.u32 	%f73, %r89;
	add.s32 	%r90, %r12, %r100;
	mul.wide.s32 	%rd20, %r90, 4;
	add.s64 	%rd21, %rd1, %rd20;
	ld.global.f32 	%f74, [%rd21];
	fma.rn.f32 	%f99, %f74, %f73, %f99;
$L__BB1_44:
	add.s32 	%r93, %r8, 1;
	setp.ne.s32 	%p90, %r8, %r5;
	@%p90 bra 	$L__BB1_3;
$L__BB1_45:
	max.f32 	%f75, %f99, 0f00000000;
	min.f32 	%f76, %f75, 0f437F0000;
	cvt.rzi.u32.f32 	%r91, %f76;
	mad.lo.s32 	%r92, %r37, %r47, %r1;
	cvta.to.global.u64 	%rd22, %rd9;
	mul.wide.s32 	%rd23, %r92, 4;
	add.s64 	%rd24, %rd22, %rd23;
	st.global.u32 	[%rd24], %r91;
$L__BB1_46:
	ret;

}


// ===== COMPILED SASS (sm_100) =====

	.target	sm_100

	.elftype	@"ET_EXEC"


//--------------------- .note.nv.tkinfo           --------------------------
	.section	.note.nv.tkinfo,"",@"SHT_NOTE"
	.sectionflags	@"SHF_NOTE_NV_TKINFO"
	.tkinfo
        /*0018*/ 	.word	0x00000002
        /*0030*/ 	.string	""
        /*0030*/ 	.string	"ptxas"
        /*0030*/ 	.string	"Cuda compilation tools, release 13.0, V13.0.88"
        /*0030*/ 	.string	"Build cuda_13.0.r13.0/compiler.36424714_0"
        /*0030*/ 	.string	"-arch sm_100 -m 64 "



//--------------------- .note.nv.cuinfo           --------------------------
	.section	.note.nv.cuinfo,"",@"SHT_NOTE"
	.sectionflags	@"SHF_NOTE_NV_CUINFO"
        /*0018*/ 	.short	0x0002
        /*001a*/ 	.short	0x0064
        /*001c*/ 	.short	0x0082
	.zero		2


//--------------------- .nv.info                  --------------------------
	.section	.nv.info,"",@"SHT_CUDA_INFO"
	.align	4


	//----- nvinfo : EIATTR_REGCOUNT
	.align		4
        /*0000*/ 	.byte	0x04, 0x2f
        /*0002*/ 	.short	(.L_1 - .L_0)
	.align		4
.L_0:
        /*0004*/ 	.word	index@(_Z19matrixMultiplyTiledPfS_S_i)
        /*0008*/ 	.word	0x00000020


	//----- nvinfo : EIATTR_FRAME_SIZE
	.align		4
.L_1:
        /*000c*/ 	.byte	0x04, 0x11
        /*000e*/ 	.short	(.L_3 - .L_2)
	.align		4
.L_2:
        /*0010*/ 	.word	index@(_Z19matrixMultiplyTiledPfS_S_i)
        /*0014*/ 	.word	0x00000000


	//----- nvinfo : EIATTR_REGCOUNT
	.align		4
.L_3:
        /*0018*/ 	.byte	0x04, 0x2f
        /*001a*/ 	.short	(.L_5 - .L_4)
	.align		4
.L_4:
        /*001c*/ 	.word	index@(_Z17convolutionKernelPKjPjPKfiii)
        /*0020*/ 	.word	0x0000001f


	//----- nvinfo : EIATTR_FRAME_SIZE
	.align		4
.L_5:
        /*0024*/ 	.byte	0x04, 0x11
        /*0026*/ 	.short	(.L_7 - .L_6)
	.align		4
.L_6:
        /*0028*/ 	.word	index@(_Z17convolutionKernelPKjPjPKfiii)
        /*002c*/ 	.word	0x00000000


	//----- nvinfo : EIATTR_MIN_STACK_SIZE
	.align		4
.L_7:
        /*0030*/ 	.byte	0x04, 0x12
        /*0032*/ 	.short	(.L_9 - .L_8)
	.align		4
.L_8:
        /*0034*/ 	.word	index@(_Z17convolutionKernelPKjPjPKfiii)
        /*0038*/ 	.word	0x00000000


	//----- nvinfo : EIATTR_MIN_STACK_SIZE
	.align		4
.L_9:
        /*003c*/ 	.byte	0x04, 0x12
        /*003e*/ 	.short	(.L_11 - .L_10)
	.align		4
.L_10:
        /*0040*/ 	.word	index@(_Z19matrixMultiplyTiledPfS_S_i)
        /*0044*/ 	.word	0x00000000
.L_11:


//--------------------- .nv.compat                --------------------------
	.section	.nv.compat,"",@"SHT_CUDA_COMPAT_INFO"
	.align	4
        /*0000*/ 	.byte	0x02, 0x09, 0x00, 0x00, 0x02, 0x02, 0x01, 0x00, 0x02, 0x05, 0x05, 0x00, 0x03, 0x07, 0x01, 0x01
        /*0010*/ 	.byte	0x02, 0x03, 0x00, 0x00, 0x02, 0x06, 0x01, 0x00, 0x04, 0x0b, 0x08, 0x00, 0x09, 0x00, 0x00, 0x00
        /*0020*/ 	.byte	0x00, 0x00, 0x00, 0x00


//--------------------- .nv.info._Z17convolutionKernelPKjPjPKfiii --------------------------
	.section	.nv.info._Z17convolutionKernelPKjPjPKfiii,"",@"SHT_CUDA_INFO"
	.sectionflags	@""
	.align	4


	//----- nvinfo : EIATTR_CUDA_API_VERSION
	.align		4
        /*0000*/ 	.byte	0x04, 0x37
        /*0002*/ 	.short	(.L_13 - .L_12)
.L_12:
        /*0004*/ 	.word	0x00000082


	//----- nvinfo : EIATTR_KPARAM_INFO
	.align		4
.L_13:
        /*0008*/ 	.byte	0x04, 0x17
        /*000a*/ 	.short	(.L_15 - .L_14)
.L_14:
        /*000c*/ 	.word	0x00000000
        /*0010*/ 	.short	0x0005
        /*0012*/ 	.short	0x0020
        /*0014*/ 	.byte	0x00, 0xf0, 0x11, 0x00


	//----- nvinfo : EIATTR_KPARAM_INFO
	.align		4
.L_15:
        /*0018*/ 	.byte	0x04, 0x17
        /*001a*/ 	.short	(.L_17 - .L_16)
.L_16:
        /*001c*/ 	.word	0x00000000
        /*0020*/ 	.short	0x0004
        /*0022*/ 	.short	0x001c
        /*0024*/ 	.byte	0x00, 0xf0, 0x11, 0x00


	//----- nvinfo : EIATTR_KPARAM_INFO
	.align		4
.L_17:
        /*0028*/ 	.byte	0x04, 0x17
        /*002a*/ 	.short	(.L_19 - .L_18)
.L_18:
        /*002c*/ 	.word	0x00000000
        /*0030*/ 	.short	0x0003
        /*0032*/ 	.short	0x0018
        /*0034*/ 	.byte	0x00, 0xf0, 0x11, 0x00


	//----- nvinfo : EIATTR_KPARAM_INFO
	.align		4
.L_19:
        /*0038*/ 	.byte	0x04, 0x17
        /*003a*/ 	.short	(.L_21 - .L_20)
.L_20:
        /*003c*/ 	.word	0x00000000
        /*0040*/ 	.short	0x0002
        /*0042*/ 	.short	0x0010
        /*0044*/ 	.byte	0x00, 0xf5, 0x21, 0x00


	//----- nvinfo : EIATTR_KPARAM_INFO
	.align		4
.L_21:
        /*0048*/ 	.byte	0x04, 0x17
        /*004a*/ 	.short	(.L_23 - .L_22)
.L_22:
        /*004c*/ 	.word	0x00000000
        /*0050*/ 	.short	0x0001
        /*0052*/ 	.short	0x0008
        /*0054*/ 	.byte	0x00, 0xf5, 0x21, 0x00


	//----- nvinfo : EIATTR_KPARAM_INFO
	.align		4
.L_23:
        /*0058*/ 	.byte	0x04, 0x17
        /*005a*/ 	.short	(.L_25 - .L_24)
.L_24:
        /*005c*/ 	.word	0x00000000
        /*0060*/ 	.short	0x0000
        /*0062*/ 	.short	0x0000
        /*0064*/ 	.byte	0x00, 0xf5, 0x21, 0x00


	//----- nvinfo : EIATTR_SPARSE_MMA_MASK
	.align		4
.L_25:
        /*0068*/ 	.byte	0x03, 0x50
        /*006a*/ 	.short	0x0000


	//----- nvinfo : EIATTR_MAXREG_COUNT
	.align		4
        /*006c*/ 	.byte	0x03, 0x1b
        /*006e*/ 	.short	0x00ff


	//----- nvinfo : EIATTR_MERCURY_ISA_VERSION
	.align		4
        /*0070*/ 	.byte	0x03, 0x5f
        /*0072*/ 	.short	0x0101


	//----- nvinfo : EIATTR_VRC_CTA_INIT_COUNT
	.align		4
        /*0074*/ 	.byte	0x02, 0x4a
	.zero		1
	.zero		1


	//----- nvinfo : EIATTR_EXIT_INSTR_OFFSETS
	.align		4
        /*0078*/ 	.byte	0x04, 0x1c
        /*007a*/ 	.short	(.L_27 - .L_26)


	//   ....[0]....
.L_26:
        /*007c*/ 	.word	0x000000c0


	//   ....[1]....
        /*0080*/ 	.word	0x00000e40


	//----- nvinfo : EIATTR_CRS_STACK_SIZE
	.align		4
.L_27:
        /*0084*/ 	.byte	0x04, 0x1e
        /*0086*/ 	.short	(.L_29 - .L_28)
.L_28:
        /*0088*/ 	.word	0x00000000


	//----- nvinfo : EIATTR_CBANK_PARAM_SIZE
	.align		4
.L_29:
        /*008c*/ 	.byte	0x03, 0x19
        /*008e*/ 	.short	0x0024


	//----- nvinfo : EIATTR_PARAM_CBANK
	.align		4
        /*0090*/ 	.byte	0x04, 0x0a
        /*0092*/ 	.short	(.L_31 - .L_30)
	.align		4
.L_30:
        /*0094*/ 	.word	index@(.nv.constant0._Z17convolutionKernelPKjPjPKfiii)
        /*0098*/ 	.short	0x0380
        /*009a*/ 	.short	0x0024


	//----- nvinfo : EIATTR_SW_WAR
	.align		4
.L_31:
        /*009c*/ 	.byte	0x04, 0x36
        /*009e*/ 	.short	(.L_33 - .L_32)
.L_32:
        /*00a0*/ 	.word	0x00000008
.L_33:


//--------------------- .nv.info._Z19matrixMultiplyTiledPfS_S_i --------------------------
	.section	.nv.info._Z19matrixMultiplyTiledPfS_S_i,"",@"SHT_CUDA_INFO"
	.sectionflags	@""
	.align	4


	//----- nvinfo : EIATTR_CUDA_API_VERSION
	.align		4
        /*0000*/ 	.byte	0x04, 0x37
        /*0002*/ 	.short	(.L_35 - .L_34)
.L_34:
        /*0004*/ 	.word	0x00000082


	//----- nvinfo : EIATTR_KPARAM_INFO
	.align		4
.L_35:
        /*0008*/ 	.byte	0x04, 0x17
        /*000a*/ 	.short	(.L_37 - .L_36)
.L_36:
        /*000c*/ 	.word	0x00000000
        /*0010*/ 	.short	0x0003
        /*0012*/ 	.short	0x0018
        /*0014*/ 	.byte	0x00, 0xf0, 0x11, 0x00


	//----- nvinfo : EIATTR_KPARAM_INFO
	.align		4
.L_37:
        /*0018*/ 	.byte	0x04, 0x17
        /*001a*/ 	.short	(.L_39 - .L_38)
.L_38:
        /*001c*/ 	.word	0x00000000
        /*0020*/ 	.short	0x0002
        /*0022*/ 	.short	0x0010
        /*0024*/ 	.byte	0x00, 0xf5, 0x21, 0x00


	//----- nvinfo : EIATTR_KPARAM_INFO
	.align		4
.L_39:
        /*0028*/ 	.byte	0x04, 0x17
        /*002a*/ 	.short	(.L_41 - .L_40)
.L_40:
        /*002c*/ 	.word	0x00000000
        /*0030*/ 	.short	0x0001
        /*0032*/ 	.short	0x0008
        /*0034*/ 	.byte	0x00, 0xf5, 0x21, 0x00


	//----- nvinfo : EIATTR_KPARAM_INFO
	.align		4
.L_41:
        /*0038*/ 	.byte	0x04, 0x17
        /*003a*/ 	.short	(.L_43 - .L_42)
.L_42:
        /*003c*/ 	.word	0x00000000
        /*0040*/ 	.short	0x0000
        /*0042*/ 	.short	0x0000
        /*0044*/ 	.byte	0x00, 0xf5, 0x21, 0x00


	//----- nvinfo : EIATTR_SPARSE_MMA_MASK
	.align		4
.L_43:
        /*0048*/ 	.byte	0x03, 0x50
        /*004a*/ 	.short	0x0000


	//----- nvinfo : EIATTR_MAXREG_COUNT
	.align		4
        /*004c*/ 	.byte	0x03, 0x1b
        /*004e*/ 	.short	0x00ff


	//----- nvinfo : EIATTR_NUM_BARRIERS
	.align		4
        /*0050*/ 	.byte	0x02, 0x4c
        /*0052*/ 	.byte	0x01
	.zero		1


	//----- nvinfo : EIATTR_MERCURY_ISA_VERSION
	.align		4
        /*0054*/ 	.byte	0x03, 0x5f
        /*0056*/ 	.short	0x0101


	//----- nvinfo : EIATTR_VRC_CTA_INIT_COUNT
	.align		4
        /*0058*/ 	.byte	0x02, 0x4a
	.zero		1
	.zero		1


	//----- nvinfo : EIATTR_EXIT_INSTR_OFFSETS
	.align		4
        /*005c*/ 	.byte	0x04, 0x1c
        /*005e*/ 	.short	(.L_45 - .L_44)


	//   ....[0]....
.L_44:
        /*0060*/ 	.word	0x000005c0


	//   ....[1]....
        /*0064*/ 	.word	0x00000610


	//----- nvinfo : EIATTR_CBANK_PARAM_SIZE
	.align		4
.L_45:
        /*0068*/ 	.byte	0x03, 0x19
        /*006a*/ 	.short	0x001c


	//----- nvinfo : EIATTR_PARAM_CBANK
	.align		4
        /*006c*/ 	.byte	0x04, 0x0a
        /*006e*/ 	.short	(.L_47 - .L_46)
	.align		4
.L_46:
        /*0070*/ 	.word	index@(.nv.constant0._Z19matrixMultiplyTiledPfS_S_i)
        /*0074*/ 	.short	0x0380
        /*0076*/ 	.short	0x001c


	//----- nvinfo : EIATTR_SW_WAR
	.align		4
.L_47:
        /*0078*/ 	.byte	0x04, 0x36
        /*007a*/ 	.short	(.L_49 - .L_48)
.L_48:
        /*007c*/ 	.word	0x00000008
.L_49:


//--------------------- .nv.callgraph             --------------------------
	.section	.nv.callgraph,"",@"SHT_CUDA_CALLGRAPH"
	.align	4
	.sectionentsize	8
	.align		4
        /*0000*/ 	.word	0x00000000
	.align		4
        /*0004*/ 	.word	0xffffffff
	.align		4
        /*0008*/ 	.word	0x00000000
	.align		4
        /*000c*/ 	.word	0xfffffffe
	.align		4
        /*0010*/ 	.word	0x00000000
	.align		4
        /*0014*/ 	.word	0xfffffffd
	.align		4
        /*0018*/ 	.word	0x00000000
	.align		4
        /*001c*/ 	.word	0xfffffffc


//--------------------- .text._Z17convolutionKernelPKjPjPKfiii --------------------------
	.section	.text._Z17convolutionKernelPKjPjPKfiii,"ax",@progbits
	.align	128
        .global         _Z17convolutionKernelPKjPjPKfiii
        .type           _Z17convolutionKernelPKjPjPKfiii,@function
        .size           _Z17convolutionKernelPKjPjPKfiii,(.L_x_12 - _Z17convolutionKernelPKjPjPKfiii)
        .other          _Z17convolutionKernelPKjPjPKfiii,@"STO_CUDA_ENTRY STV_DEFAULT"
_Z17convolutionKernelPKjPjPKfiii:
.text._Z17convolutionKernelPKjPjPKfiii:
[----:B------:R-:W-:Y:S01]  /*0000*/  LDC R1, c[0x0][0x37c] ;  /* 0x0000df00ff017b82 */ /* 0x000fe20000000800 */
[----:B------:R-:W0:Y:S07]  /*0010*/  S2R R3, SR_TID.Y ;  /* 0x0000000000037919 */ /* 0x000e2e0000002200 */
[----:B------:R-:W1:Y:S01]  /*0020*/  LDC R11, c[0x0][0x360] ;  /* 0x0000d800ff0b7b82 */ /* 0x000e620000000800 */
[----:B------:R-:W2:Y:S01]  /*0030*/  LDCU.64 UR6, c[0x0][0x398] ;  /* 0x00007300ff0677ac */ /* 0x000ea20008000a00 */
[----:B------:R-:W1:Y:S06]  /*0040*/  S2R R0, SR_TID.X ;  /* 0x0000000000007919 */ /* 0x000e6c0000002100 */
[----:B------:R-:W0:Y:S08]  /*0050*/  S2UR UR5, SR_CTAID.Y ;  /* 0x00000000000579c3 */ /* 0x000e300000002600 */
[----:B------:R-:W0:Y:S08]  /*0060*/  LDC R10, c[0x0][0x364] ;  /* 0x0000d900ff0a7b82 */ /* 0x000e300000000800 */
[----:B------:R-:W1:Y:S01]  /*0070*/  S2UR UR4, SR_CTAID.X ;  /* 0x00000000000479c3 */ /* 0x000e620000002500 */
[----:B0-----:R-:W-:-:S05]  /*0080*/  IMAD R10, R10, UR5, R3 ;  /* 0x000000050a0a7c24 */ /* 0x001fca000f8e0203 */
[----:B--2---:R-:W-:Y:S01]  /*0090*/  ISETP.GE.AND P0, PT, R10, UR7, PT ;  /* 0x000000070a007c0c */ /* 0x004fe2000bf06270 */
[----:B-1----:R-:W-:-:S05]  /*00a0*/  IMAD R11, R11, UR4, R0 ;  /* 0x000000040b0b7c24 */ /* 0x002fca000f8e0200 */
[----:B------:R-:W-:-:S13]  /*00b0*/  ISETP.GE.OR P0, PT, R11, UR6, P0 ;  /* 0x000000060b007c0c */ /* 0x000fda0008706670 */
[----:B------:R-:W-:Y:S05]  /*00c0*/  @P0 EXIT ;  /* 0x000000000000094d */ /* 0x000fea0003800000 */
[----:B------:R-:W0:Y:S01]  /*00d0*/  LDC R12, c[0x0][0x3a0] ;  /* 0x0000e800ff0c7b82 */ /* 0x000e220000000800 */
[----:B------:R-:W1:Y:S01]  /*00e0*/  LDCU.64 UR4, c[0x0][0x358] ;  /* 0x00006b00ff0477ac */ /* 0x000e620008000a00 */
[----:B------:R-:W-:Y:S01]  /*00f0*/  IMAD.MOV.U32 R0, RZ, RZ, RZ ;  /* 0x000000ffff007224 */ /* 0x000fe200078e00ff */
[C---:B0-----:R-:W-:Y:S02]  /*0100*/  ISETP.GE.AND P0, PT, R12.reuse, -0x1, PT ;  /* 0xffffffff0c00780c */ /* 0x041fe40003f06270 */
[----:B------:R-:W-:-:S11]  /*0110*/  LEA.HI R12, R12, R12, RZ, 0x1 ;  /* 0x0000000c0c0c7211 */ /* 0x000fd600078f08ff */
[----:B-1----:R-:W-:Y:S05]  /*0120*/  @!P0 BRA `(.L_x_0) ;  /* 0x0000000c00248947 */ /* 0x002fea0003800000 */
[----:B------:R-:W-:Y:S01]  /*0130*/  SHF.R.S32.HI R12, RZ, 0x1, R12 ;  /* 0x00000001ff0c7819 */ /* 0x000fe2000001140c */
[----:B------:R-:W-:-:S03]  /*0140*/  IMAD.MOV.U32 R0, RZ, RZ, RZ ;  /* 0x000000ffff007224 */ /* 0x000fc600078e00ff */
[----:B------:R-:W-:Y:S01]  /*0150*/  IABS R13, R12 ;  /* 0x0000000c000d7213 */ /* 0x000fe20000000000 */
[----:B------:R-:W-:-:S04]  /*0160*/  IMAD.MOV R14, RZ, RZ, -R12 ;  /* 0x000000ffff0e7224 */ /* 0x000fc800078e0a0c */
[----:B------:R-:W-:Y:S02]  /*0170*/  IMAD.IADD R13, R12, 0x1, R13 ;  /* 0x000000010c0d7824 */ /* 0x000fe400078e020d */
[----:B------:R-:W-:Y:S02]  /*0180*/  IMAD.MOV.U32 R15, RZ, RZ, R14 ;  /* 0x000000ffff0f7224 */ /* 0x000fe400078e000e */
[----:B------:R-:W-:-:S05]  /*0190*/  VIADD R16, R13, 0x1 ;  /* 0x000000010d107836 */ /* 0x000fca0000000000 */
[----:B------:R-:W-:-:S07]  /*01a0*/  LOP3.LUT R16, R16, 0x7, RZ, 0xc0, !PT ;  /* 0x0000000710107812 */ /* 0x000fce00078ec0ff */
.L_x_7:
[----:B------:R-:W0:Y:S01]  /*01b0*/  LDCU UR6, c[0x0][0x39c] ;  /* 0x00007380ff0677ac */ /* 0x000e220008000800 */
[----:B------:R-:W-:Y:S01]  /*01c0*/  ISETP.GE.U32.AND P1, PT, R13, 0x7, PT ;  /* 0x000000070d00780c */ /* 0x000fe20003f26070 */
[--C-:B------:R-:W-:Y:S01]  /*01d0*/  IMAD.IADD R17, R10, 0x1, R15.reuse ;  /* 0x000000010a117824 */ /* 0x100fe200078e020f */
[----:B------:R-:W-:Y:S01]  /*01e0*/  IABS R4, R12 ;  /* 0x0000000c00047213 */ /* 0x000fe20000000000 */
[----:B------:R-:W1:Y:S01]  /*01f0*/  LDCU UR7, c[0x0][0x3a0] ;  /* 0x00007400ff0777ac */ /* 0x000e620008000800 */
[----:B------:R-:W-:Y:S02]  /*0200*/  IMAD.IADD R2, R12, 0x1, R15 ;  /* 0x000000010c027824 */ /* 0x000fe400078e020f */
[C---:B------:R-:W-:Y:S01]  /*0210*/  ISETP.NE.AND P5, PT, R15.reuse, R4, PT ;  /* 0x000000040f00720c */ /* 0x040fe20003fa5270 */
[----:B------:R-:W-:Y:S02]  /*0220*/  IMAD.MOV.U32 R6, RZ, RZ, R14 ;  /* 0x000000ffff067224 */ /* 0x000fe400078e000e */
[----:B------:R-:W-:Y:S01]  /*0230*/  VIADD R15, R15, 0x1 ;  /* 0x000000010f0f7836 */ /* 0x000fe20000000000 */
[----:B0-----:R-:W-:Y:S01]  /*0240*/  ISETP.GE.AND P0, PT, R17, UR6, PT ;  /* 0x0000000611007c0c */ /* 0x001fe2000bf06270 */
[----:B-1----:R-:W-:-:S03]  /*0250*/  IMAD R19, R2, UR7, RZ ;  /* 0x0000000702137c24 */ /* 0x002fc6000f8e02ff */
[----:B------:R-:W-:Y:S01]  /*0260*/  ISETP.GT.AND P0, PT, R17, -0x1, !P0 ;  /* 0xffffffff1100780c */ /* 0x000fe20004704270 */
[----:B------:R-:W-:Y:S01]  /*0270*/  IMAD.IADD R18, R12, 0x1, R19 ;  /* 0x000000010c127824 */ /* 0x000fe200078e0213 */
[----:B------:R-:W-:Y:S11]  /*0280*/  @!P1 BRA `(.L_x_1) ;  /* 0x00000004004c9947 */ /* 0x000ff60003800000 */
[----:B------:R-:W0:Y:S01]  /*0290*/  LDC.64 R4, c[0x0][0x380] ;  /* 0x0000e000ff047b82 */ /* 0x000e220000000a00 */
[----:B------:R-:W1:Y:S01]  /*02a0*/  LDCU UR6, c[0x0][0x398] ;  /* 0x00007300ff0677ac */ /* 0x000e620008000800 */
[----:B------:R-:W-:Y:S01]  /*02b0*/  VIADD R23, R13, 0x1 ;  /* 0x000000010d177836 */ /* 0x000fe20000000000 */
[----:B------:R-:W-:Y:S01]  /*02c0*/  IADD3 R22, PT, PT, -R12, 0x3, RZ ;  /* 0x000000030c167810 */ /* 0x000fe20007ffe1ff */
[----:B------:R-:W-:Y:S01]  /*02d0*/  IMAD.IADD R20, R11, 0x1, -R12 ;  /* 0x000000010b147824 */ /* 0x000fe200078e0a0c */
[----:B------:R-:W2:Y:S02]  /*02e0*/  LDCU UR7, c[0x0][0x398] ;  /* 0x00007300ff0777ac */ /* 0x000ea40008000800 */
[----:B------:R-:W-:Y:S01]  /*02f0*/  LOP3.LUT R23, R23, 0xfffffff8, RZ, 0xc0, !PT ;  /* 0xfffffff817177812 */ /* 0x000fe200078ec0ff */
[----:B------:R-:W3:Y:S04]  /*0300*/  LDC.64 R2, c[0x0][0x390] ;  /* 0x0000e400ff027b82 */ /* 0x000ee80000000a00 */
[----:B------:R-:W-:-:S02]  /*0310*/  IMAD.MOV R23, RZ, RZ, -R23 ;  /* 0x000000ffff177224 */ /* 0x000fc400078e0a17 */
[----:B-1----:R-:W-:-:S07]  /*0320*/  IMAD R21, R17, UR6, R20 ;  /* 0x0000000611157c24 */ /* 0x002fce000f8e0214 */
.L_x_2:
[C---:B--2---:R-:W-:Y:S01]  /*0330*/  ISETP.GE.AND P1, PT, R20.reuse, UR7, PT ;  /* 0x0000000714007c0c */ /* 0x044fe2000bf26270 */
[C---:B------:R-:W-:Y:S02]  /*0340*/  VIADD R25, R20.reuse, 0x1 ;  /* 0x0000000114197836 */ /* 0x040fe40000000000 */
[----:B0-----:R-:W-:Y:S01]  /*0350*/  IMAD.WIDE R6, R21, 0x4, R4 ;  /* 0x0000000415067825 */ /* 0x001fe200078e0204 */
[----:B------:R-:W-:Y:S02]  /*0360*/  ISETP.GT.AND P1, PT, R20, -0x1, !P1 ;  /* 0xffffffff1400780c */ /* 0x000fe40004f24270 */
[----:B------:R-:W-:Y:S01]  /*0370*/  ISETP.GE.AND P2, PT, R25, UR7, PT ;  /* 0x0000000719007c0c */ /* 0x000fe2000bf46270 */
[----:B---3--:R-:W-:Y:S01]  /*0380*/  IMAD.WIDE R8, R19, 0x4, R2 ;  /* 0x0000000413087825 */ /* 0x008fe200078e0202 */
[----:B------:R-:W-:Y:S02]  /*0390*/  PLOP3.LUT P1, PT, P1, P0, PT, 0x80, 0x8 ;  /* 0x000000000008781c */ /* 0x000fe40000f21070 */
[----:B------:R-:W-:-:S11]  /*03a0*/  ISETP.GT.AND P2, PT, R25, -0x1, !P2 ;  /* 0xffffffff1900780c */ /* 0x000fd60005744270 */
[----:B------:R-:W2:Y:S01]  /*03b0*/  @P1 LDG.E R24, desc[UR4][R6.64] ;  /* 0x0000000406181981 */ /* 0x000ea2000c1e1900 */
[----:B------:R-:W-:-:S03]  /*03c0*/  PLOP3.LUT P2, PT, P2, P0, PT, 0x80, 0x8 ;  /* 0x000000000008781c */ /* 0x000fc60001741070 */
[----:B------:R-:W3:Y:S10]  /*03d0*/  @P1 LDG.E R26, desc[UR4][R8.64] ;  /* 0x00000004081a1981 */ /* 0x000ef4000c1e1900 */
[----:B------:R-:W4:Y:S04]  /*03e0*/  @P2 LDG.E R28, desc[UR4][R6.64+0x4] ;  /* 0x00000404061c2981 */ /* 0x000f28000c1e1900 */
[----:B------:R-:W5:Y:S01]  /*03f0*/  @P2 LDG.E R25, desc[UR4][R8.64+0x4] ;  /* 0x0000040408192981 */ /* 0x000f62000c1e1900 */
[----:B--2---:R-:W-:Y:S01]  /*0400*/  @P1 I2FP.F32.U32 R27, R24 ;  /* 0x00000018001b1245 */ /* 0x004fe20000201000 */
[----:B------:R-:W-:-:S04]  /*0410*/  VIADD R24, R20, 0x2 ;  /* 0x0000000214187836 */ /* 0x000fc80000000000 */
[----:B---3--:R-:W-:Y:S01]  /*0420*/  @P1 FFMA R0, R27, R26, R0 ;  /* 0x0000001a1b001223 */ /* 0x008fe20000000000 */
[----:B------:R-:W-:-:S04]  /*0430*/  ISETP.GE.AND P1, PT, R24, UR7, PT ;  /* 0x0000000718007c0c */ /* 0x000fc8000bf26270 */
[----:B------:R-:W-:-:S04]  /*0440*/  ISETP.GT.AND P1, PT, R24, -0x1, !P1 ;  /* 0xffffffff1800780c */ /* 0x000fc80004f24270 */
[----:B------:R-:W-:Y:S02]  /*0450*/  PLOP3.LUT P1, PT, P1, P0, PT, 0x80, 0x8 ;  /* 0x000000000008781c */ /* 0x000fe40000f21070 */
[----:B----4-:R-:W-:-:S05]  /*0460*/  @P2 I2FP.F32.U32 R27, R28 ;  /* 0x0000001c001b2245 */ /* 0x010fca0000201000 */
[----:B-----5:R-:W-:Y:S01]  /*0470*/  @P2 FFMA R0, R27, R25, R0 ;  /* 0x000000191b002223 */ /* 0x020fe20000000000 */
[----:B------:R-:W-:-:S05]  /*0480*/  VIADD R25, R20, 0x3 ;  /* 0x0000000314197836 */ /* 0x000fca0000000000 */
[----:B------:R-:W2:Y:S01]  /*0490*/  @P1 LDG.E R24, desc[UR4][R6.64+0x8] ;  /* 0x0000080406181981 */ /* 0x000ea2000c1e1900 */
[----:B------:R-:W-:-:S03]  /*04a0*/  ISETP.GE.AND P2, PT, R25, UR7, PT ;  /* 0x0000000719007c0c */ /* 0x000fc6000bf46270 */
[----:B------:R-:W3:Y:S01]  /*04b0*/  @P1 LDG.E R26, desc[UR4][R8.64+0x8] ;  /* 0x00000804081a1981 */ /* 0x000ee2000c1e1900 */
[----:B------:R-:W-:-:S04]  /*04c0*/  ISETP.GT.AND P2, PT, R25, -0x1, !P2 ;  /* 0xffffffff1900780c */ /* 0x000fc80005744270 */
[----:B------:R-:W-:-:S13]  /*04d0*/  PLOP3.LUT P2, PT, P2, P0, PT, 0x80, 0x8 ;  /* 0x000000000008781c */ /* 0x000fda0001741070 */
        /* <DEDUP_REMOVED lines=8> */
[----:B----4-:R-:W-:-:S11]  /*0560*/  @P2 I2FP.F32.U32 R27, R28 ;  /* 0x0000001c001b2245 */ /* 0x010fd60000201000 */
[----:B------:R-:W2:Y:S01]  /*0570*/  @P3 LDG.E R24, desc[UR4][R6.64+0x10] ;  /* 0x0000100406183981 */ /* 0x000ea2000c1e1900 */
[----:B-----5:R-:W-:Y:S01]  /*0580*/  @P2 FFMA R0, R27, R25, R0 ;  /* 0x000000191b002223 */ /* 0x020fe20000000000 */
[----:B------:R-:W-:Y:S02]  /*0590*/  VIADD R25, R20, 0x5 ;  /* 0x0000000514197836 */ /* 0x000fe40000000000 */
[----:B------:R-:W3:Y:S03]  /*05a0*/  @P3 LDG.E R28, desc[UR4][R8.64+0x10] ;  /* 0x00001004081c3981 */ /* 0x000ee6000c1e1900 */
[----:B------:R-:W-:-:S04]  /*05b0*/  ISETP.GE.AND P1, PT, R25, UR7, PT ;  /* 0x0000000719007c0c */ /* 0x000fc8000bf26270 */
        /* <DEDUP_REMOVED lines=8> */
[----:B------:R-:W-:Y:S01]  /*0640*/  ISETP.GT.AND P2, PT, R24, -0x1, !P2 ;  /* 0xffffffff1800780c */ /* 0x000fe20005744270 */
[----:B------:R-:W-:-:S03]  /*0650*/  VIADD R24, R20, 0x7 ;  /* 0x0000000714187836 */ /* 0x000fc60000000000 */
[----:B------:R-:W-:Y:S02]  /*0660*/  PLOP3.LUT P2, PT, P2, P0, PT, 0x80, 0x8 ;  /* 0x000000000008781c */ /* 0x000fe40001741070 */
[----:B------:R-:W-:-:S04]  /*0670*/  ISETP.GE.AND P3, PT, R24, UR7, PT ;  /* 0x0000000718007c0c */ /* 0x000fc8000bf66270 */
[----:B------:R-:W-:-:S04]  /*0680*/  ISETP.GT.AND P3, PT, R24, -0x1, !P3 ;  /* 0xffffffff1800780c */ /* 0x000fc80005f64270 */
[----:B------:R-:W-:-:S03]  /*0690*/  PLOP3.LUT P3, PT, P3, P0, PT, 0x80, 0x8 ;  /* 0x000000000008781c */ /* 0x000fc60001f61070 */
[----:B------:R-:W2:Y:S01]  /*06a0*/  @P2 LDG.E R24, desc[UR4][R6.64+0x18] ;  /* 0x0000180406182981 */ /* 0x000ea2000c1e1900 */
[----:B----4-:R-:W-:-:S03]  /*06b0*/  @P1 I2FP.F32.U32 R27, R26 ;  /* 0x0000001a001b1245 */ /* 0x010fc60000201000 */
[----:B------:R-:W3:Y:S02]  /*06c0*/  @P2 LDG.E R26, desc[UR4][R8.64+0x18] ;  /* 0x00001804081a2981 */ /* 0x000ee4000c1e1900 */
[----:B-----5:R-:W-:-:S04]  /*06d0*/  @P1 FFMA R0, R27, R25, R0 ;  /* 0x000000191b001223 */ /* 0x020fc80000000000 */
[----:B------:R-:W4:Y:S04]  /*06e0*/  @P3 LDG.E R27, desc[UR4][R6.64+0x1c] ;  /* 0x00001c04061b3981 */ /* 0x000f28000c1e1900 */
[----:B------:R-:W5:Y:S01]  /*06f0*/  @P3 LDG.E R28, desc[UR4][R8.64+0x1c] ;  /* 0x00001c04081c3981 */ /* 0x000f62000c1e1900 */
[----:B------:R-:W-:-:S05]  /*0700*/  VIADD R23, R23, 0x8 ;  /* 0x0000000817177836 */ /* 0x000fca0000000000 */
[----:B------:R-:W-:Y:S01]  /*0710*/  ISETP.NE.AND P1, PT, R23, RZ, PT ;  /* 0x000000ff1700720c */ /* 0x000fe20003f25270 */
[----:B------:R-:W-:Y:S02]  /*0720*/  VIADD R22, R22, 0x8 ;  /* 0x0000000816167836 */ /* 0x000fe40000000000 */
[----:B------:R-:W-:Y:S02]  /*0730*/  VIADD R21, R21, 0x8 ;  /* 0x0000000815157836 */ /* 0x000fe40000000000 */
[----:B------:R-:W-:Y:S02]  /*0740*/  VIADD R19, R19, 0x8 ;  /* 0x0000000813137836 */ /* 0x000fe40000000000 */
[----:B------:R-:W-:Y:S01]  /*0750*/  VIADD R20, R20, 0x8 ;  /* 0x0000000814147836 */ /* 0x000fe20000000000 */
[----:B--2---:R-:W-:-:S05]  /*0760*/  @P2 I2FP.F32.U32 R25, R24 ;  /* 0x0000001800192245 */ /* 0x004fca0000201000 */
[----:B---3--:R-:W-:Y:S01]  /*0770*/  @P2 FFMA R0, R25, R26, R0 ;  /* 0x0000001a19002223 */ /* 0x008fe20000000000 */
[----:B----4-:R-:W-:-:S05]  /*0780*/  @P3 I2FP.F32.U32 R27, R27 ;  /* 0x0000001b001b3245 */ /* 0x010fca0000201000 */
[----:B-----5:R-:W-:Y:S01]  /*0790*/  @P3 FFMA R0, R27, R28, R0 ;  /* 0x0000001c1b003223 */ /* 0x020fe20000000000 */
[----:B------:R-:W-:Y:S06]  /*07a0*/  @P1 BRA `(.L_x_2) ;  /* 0xfffffff800e01947 */ /* 0x000fec000383ffff */
[----:B------:R-:W-:-:S07]  /*07b0*/  VIADD R6, R22, 0xfffffffd ;  /* 0xfffffffd16067836 */ /* 0x000fce0000000000 */
.L_x_1:
[----:B------:R-:W-:-:S13]  /*07c0*/  ISETP.NE.AND P1, PT, R16, RZ, PT ;  /* 0x000000ff1000720c */ /* 0x000fda0003f25270 */
[----:B------:R-:W-:Y:S05]  /*07d0*/  @!P1 BRA `(.L_x_3) ;  /* 0x0000000400749947 */ /* 0x000fea0003800000 */
[----:B------:R-:W-:Y:S02]  /*07e0*/  VIADD R2, R16, 0xffffffff ;  /* 0xffffffff10027836 */ /* 0x000fe40000000000 */
[----:B------:R-:W-:-:S03]  /*07f0*/  VIADD R7, R13, 0x1 ;  /* 0x000000010d077836 */ /* 0x000fc60000000000 */
[----:B------:R-:W-:Y:S02]  /*0800*/  ISETP.GE.U32.AND P1, PT, R2, 0x3, PT ;  /* 0x000000030200780c */ /* 0x000fe40003f26070 */
[----:B------:R-:W-:-:S11]  /*0810*/  LOP3.LUT P6, R7, R7, 0x3, RZ, 0xc0, !PT ;  /* 0x0000000307077812 */ /* 0x000fd600078cc0ff */
[----:B------:R-:W-:Y:S05]  /*0820*/  @!P1 BRA `(.L_x_4) ;  /* 0x0000000000a09947 */ /* 0x000fea0003800000 */
[----:B------:R-:W0:Y:S01]  /*0830*/  LDCU UR6, c[0x0][0x398] ;  /* 0x00007300ff0677ac */ /* 0x000e220008000800 */
[----:B------:R-:W1:Y:S01]  /*0840*/  LDC.64 R4, c[0x0][0x380] ;  /* 0x0000e000ff047b82 */ /* 0x000e620000000a00 */
[----:B------:R-:W-:-:S04]  /*0850*/  IMAD.IADD R8, R11, 0x1, R6 ;  /* 0x000000010b087824 */ /* 0x000fc800078e0206 */
[C---:B------:R-:W-:Y:S02]  /*0860*/  VIADD R9, R8.reuse, 0x1 ;  /* 0x0000000108097836 */ /* 0x040fe40000000000 */
[C---:B------:R-:W-:Y:S01]  /*0870*/  VIADD R19, R8.reuse, 0x2 ;  /* 0x0000000208137836 */ /* 0x040fe20000000000 */
[----:B------:R-:W2:Y:S01]  /*0880*/  LDC.64 R2, c[0x0][0x390] ;  /* 0x0000e400ff027b82 */ /* 0x000ea20000000a00 */
[C---:B------:R-:W-:Y:S01]  /*0890*/  VIADD R20, R8.reuse, 0x3 ;  /* 0x0000000308147836 */ /* 0x040fe20000000000 */
[C---:B0-----:R-:W-:Y:S02]  /*08a0*/  ISETP.GE.AND P1, PT, R8.reuse, UR6, PT ;  /* 0x0000000608007c0c */ /* 0x041fe4000bf26270 */
[----:B------:R-:W-:Y:S02]  /*08b0*/  ISETP.GE.AND P4, PT, R9, UR6, PT ;  /* 0x0000000609007c0c */ /* 0x000fe4000bf86270 */
[----:B------:R-:W-:Y:S02]  /*08c0*/  ISETP.GT.AND P1, PT, R8, -0x1, !P1 ;  /* 0xffffffff0800780c */ /* 0x000fe40004f24270 */
[----:B------:R-:W-:-:S02]  /*08d0*/  ISETP.GE.AND P3, PT, R19, UR6, PT ;  /* 0x0000000613007c0c */ /* 0x000fc4000bf66270 */
[----:B------:R-:W-:Y:S01]  /*08e0*/  ISETP.GT.AND P4, PT, R9, -0x1, !P4 ;  /* 0xffffffff0900780c */ /* 0x000fe20006784270 */
[----:B------:R-:W-:Y:S01]  /*08f0*/  IMAD R9, R17, UR6, R8 ;  /* 0x0000000611097c24 */ /* 0x000fe2000f8e0208 */
[----:B------:R-:W-:Y:S02]  /*0900*/  PLOP3.LUT P1, PT, P1, P0, PT, 0x80, 0x8 ;  /* 0x000000000008781c */ /* 0x000fe40000f21070 */
[----:B------:R-:W-:Y:S01]  /*0910*/  ISETP.GE.AND P2, PT, R20, UR6, PT ;  /* 0x0000000614007c0c */ /* 0x000fe2000bf46270 */
[----:B-1----:R-:W-:Y:S01]  /*0920*/  IMAD.WIDE R4, R9, 0x4, R4 ;  /* 0x0000000409047825 */ /* 0x002fe200078e0204 */
[----:B------:R-:W-:Y:S02]  /*0930*/  ISETP.GT.AND P3, PT, R19, -0x1, !P3 ;  /* 0xffffffff1300780c */ /* 0x000fe40005f64270 */
[----:B------:R-:W-:Y:S01]  /*0940*/  PLOP3.LUT P4, PT, P4, P0, PT, 0x80, 0x8 ;  /* 0x000000000008781c */ /* 0x000fe20002781070 */
[----:B------:R-:W-:Y:S01]  /*0950*/  IMAD.IADD R19, R18, 0x1, R6 ;  /* 0x0000000112137824 */ /* 0x000fe200078e0206 */
[----:B------:R-:W-:-:S02]  /*0960*/  ISETP.GT.AND P2, PT, R20, -0x1, !P2 ;  /* 0xffffffff1400780c */ /* 0x000fc40005744270 */
[----:B------:R-:W-:Y:S01]  /*0970*/  PLOP3.LUT P3, PT, P3, P0, PT, 0x80, 0x8 ;  /* 0x000000000008781c */ /* 0x000fe20001f61070 */
[----:B--2---:R-:W-:Y:S01]  /*0980*/  IMAD.WIDE R2, R19, 0x4, R2 ;  /* 0x0000000413027825 */ /* 0x004fe200078e0202 */
[----:B------:R-:W-:Y:S01]  /*0990*/  PLOP3.LUT P2, PT, P2, P0, PT, 0x80, 0x8 ;  /* 0x000000000008781c */ /* 0x000fe20001741070 */
[----:B------:R-:W2:Y:S04]  /*09a0*/  @P1 LDG.E R8, desc[UR4][R4.64] ;  /* 0x0000000404081981 */ /* 0x000ea8000c1e1900 */
[----:B------:R-:W3:Y:S04]  /*09b0*/  @P1 LDG.E R19, desc[UR4][R2.64] ;  /* 0x0000000402131981 */ /* 0x000ee8000c1e1900 */
[----:B------:R-:W4:Y:S04]  /*09c0*/  @P4 LDG.E R20, desc[UR4][R4.64+0x4] ;  /* 0x0000040404144981 */ /* 0x000f28000c1e1900 */
[----:B------:R-:W5:Y:S04]  /*09d0*/  @P3 LDG.E R23, desc[UR4][R4.64+0x8] ;  /* 0x0000080404173981 */ /* 0x000f68000c1e1900 */
[----:B------:R-:W5:Y:S04]  /*09e0*/  @P4 LDG.E R22, desc[UR4][R2.64+0x4] ;  /* 0x0000040402164981 */ /* 0x000f68000c1e1900 */
[----:B------:R-:W5:Y:S04]  /*09f0*/  @P2 LDG.E R25, desc[UR4][R4.64+0xc] ;  /* 0x00000c0404192981 */ /* 0x000f68000c1e1900 */
[----:B------:R-:W5:Y:S04]  /*0a00*/  @P3 LDG.E R24, desc[UR4][R2.64+0x8] ;  /* 0x0000080402183981 */ /* 0x000f68000c1e1900 */
[----:B------:R-:W5:Y:S01]  /*0a10*/  @P2 LDG.E R26, desc[UR4][R2.64+0xc] ;  /* 0x00000c04021a2981 */ /* 0x000f62000c1e1900 */
[----:B------:R-:W-:Y:S01]  /*0a20*/  VIADD R6, R6, 0x4 ;  /* 0x0000000406067836 */ /* 0x000fe20000000000 */
[----:B--2---:R-:W-:-:S05]  /*0a30*/  @P1 I2FP.F32.U32 R9, R8 ;  /* 0x0000000800091245 */ /* 0x004fca0000201000 */
[----:B---3--:R-:W-:Y:S01]  /*0a40*/  @P1 FFMA R0, R9, R19, R0 ;  /* 0x0000001309001223 */ /* 0x008fe20000000000 */
[----:B----4-:R-:W-:Y:S02]  /*0a50*/  @P4 I2FP.F32.U32 R21, R20 ;  /* 0x0000001400154245 */ /* 0x010fe40000201000 */
[----:B-----5:R-:W-:-:S03]  /*0a60*/  @P3 I2FP.F32.U32 R23, R23 ;  /* 0x0000001700173245 */ /* 0x020fc60000201000 */
[----:B------:R-:W-:Y:S01]  /*0a70*/  @P4 FFMA R0, R21, R22, R0 ;  /* 0x0000001615004223 */ /* 0x000fe20000000000 */
[----:B------:R-:W-:-:S03]  /*0a80*/  @P2 I2FP.F32.U32 R25, R25 ;  /* 0x0000001900192245 */ /* 0x000fc60000201000 */
[----:B------:R-:W-:-:S04]  /*0a90*/  @P3 FFMA R0, R23, R24, R0 ;  /* 0x0000001817003223 */ /* 0x000fc80000000000 */
[----:B------:R-:W-:-:S07]  /*0aa0*/  @P2 FFMA R0, R25, R26, R0 ;  /* 0x0000001a19002223 */ /* 0x000fce0000000000 */
.L_x_4:
[----:B------:R-:W-:Y:S05]  /*0ab0*/  @!P6 BRA `(.L_x_3) ;  /* 0x0000000000bce947 */ /* 0x000fea0003800000 */
[----:B------:R-:W-:Y:S02]  /*0ac0*/  ISETP.NE.AND P1, PT, R7, 0x1, PT ;  /* 0x000000010700780c */ /* 0x000fe40003f25270 */
[----:B------:R-:W-:-:S04]  /*0ad0*/  LOP3.LUT R2, R13, 0x1, RZ, 0xc0, !PT ;  /* 0x000000010d027812 */ /* 0x000fc800078ec0ff */
[----:B------:R-:W-:-:S07]  /*0ae0*/  ISETP.NE.U32.AND P3, PT, R2, 0x1, PT ;  /* 0x000000010200780c */ /* 0x000fce0003f65070 */
[----:B------:R-:W-:Y:S06]  /*0af0*/  @!P1 BRA `(.L_x_5) ;  /* 0x0000000000609947 */ /* 0x000fec0003800000 */
[----:B------:R-:W0:Y:S01]  /*0b00*/  LDCU UR6, c[0x0][0x398] ;  /* 0x00007300ff0677ac */ /* 0x000e220008000800 */
[----:B------:R-:W1:Y:S01]  /*0b10*/  LDC.64 R4, c[0x0][0x380] ;  /* 0x0000e000ff047b82 */ /* 0x000e620000000a00 */
[--C-:B------:R-:W-:Y:S02]  /*0b20*/  IMAD.IADD R8, R11, 0x1, R6.reuse ;  /* 0x000000010b087824 */ /* 0x100fe400078e0206 */
[----:B------:R-:W-:Y:S02]  /*0b30*/  IMAD.IADD R9, R18, 0x1, R6 ;  /* 0x0000000112097824 */ /* 0x000fe400078e0206 */
[----:B------:R-:W-:-:S03]  /*0b40*/  VIADD R7, R8, 0x1 ;  /* 0x0000000108077836 */ /* 0x000fc60000000000 */
[----:B------:R-:W2:Y:S01]  /*0b50*/  LDC.64 R2, c[0x0][0x390] ;  /* 0x0000e400ff027b82 */ /* 0x000ea20000000a00 */
[C---:B0-----:R-:W-:Y:S02]  /*0b60*/  ISETP.GE.AND P1, PT, R8.reuse, UR6, PT ;  /* 0x0000000608007c0c */ /* 0x041fe4000bf26270 */
[C---:B------:R-:W-:Y:S02]  /*0b70*/  ISETP.GE.AND P2, PT, R7.reuse, UR6, PT ;  /* 0x0000000607007c0c */ /* 0x040fe4000bf46270 */
[----:B------:R-:W-:Y:S02]  /*0b80*/  ISETP.GT.AND P1, PT, R8, -0x1, !P1 ;  /* 0xffffffff0800780c */ /* 0x000fe40004f24270 */
[----:B------:R-:W-:Y:S01]  /*0b90*/  ISETP.GT.AND P2, PT, R7, -0x1, !P2 ;  /* 0xffffffff0700780c */ /* 0x000fe20005744270 */
[----:B------:R-:W-:Y:S01]  /*0ba0*/  IMAD R7, R17, UR6, R8 ;  /* 0x0000000611077c24 */ /* 0x000fe2000f8e0208 */
[----:B------:R-:W-:Y:S02]  /*0bb0*/  PLOP3.LUT P1, PT, P1, P0, PT, 0x80, 0x8 ;  /* 0x000000000008781c */ /* 0x000fe40000f21070 */
[----:B------:R-:W-:Y:S01]  /*0bc0*/  PLOP3.LUT P2, PT, P2, P0, PT, 0x80, 0x8 ;  /* 0x000000000008781c */ /* 0x000fe20001741070 */
[----:B-1----:R-:W-:-:S04]  /*0bd0*/  IMAD.WIDE R4, R7, 0x4, R4 ;  /* 0x0000000407047825 */ /* 0x002fc800078e0204 */
[----:B--2---:R-:W-:-:S06]  /*0be0*/  IMAD.WIDE R2, R9, 0x4, R2 ;  /* 0x0000000409027825 */ /* 0x004fcc00078e0202 */
[----:B------:R-:W2:Y:S04]  /*0bf0*/  @P1 LDG.E R7, desc[UR4][R4.64] ;  /* 0x0000000404071981 */ /* 0x000ea8000c1e1900 */
[----:B------:R-:W3:Y:S04]  /*0c00*/  @P2 LDG.E R9, desc[UR4][R4.64+0x4] ;  /* 0x0000040404092981 */ /* 0x000ee8000c1e1900 */
[----:B------:R-:W4:Y:S04]  /*0c10*/  @P1 LDG.E R8, desc[UR4][R2.64] ;  /* 0x0000000402081981 */ /* 0x000f28000c1e1900 */
[----:B------:R-:W5:Y:S01]  /*0c20*/  @P2 LDG.E R19, desc[UR4][R2.64+0x4] ;  /* 0x0000040402132981 */ /* 0x000f62000c1e1900 */
[----:B------:R-:W-:Y:S01]  /*0c30*/  VIADD R6, R6, 0x2 ;  /* 0x0000000206067836 */ /* 0x000fe20000000000 */
[----:B--2---:R-:W-:-:S02]  /*0c40*/  @P1 I2FP.F32.U32 R7, R7 ;  /* 0x0000000700071245 */ /* 0x004fc40000201000 */
[----:B---3--:R-:W-:-:S03]  /*0c50*/  @P2 I2FP.F32.U32 R9, R9 ;  /* 0x0000000900092245 */ /* 0x008fc60000201000 */
[----:B----4-:R-:W-:-:S04]  /*0c60*/  @P1 FFMA R0, R7, R8, R0 ;  /* 0x0000000807001223 */ /* 0x010fc80000000000 */
[----:B-----5:R-:W-:-:S07]  /*0c70*/  @P2 FFMA R0, R9, R19, R0 ;  /* 0x0000001309002223 */ /* 0x020fce0000000000 */
.L_x_5:
[----:B------:R-:W-:Y:S05]  /*0c80*/  @!P3 BRA `(.L_x_3) ;  /* 0x000000000048b947 */ /* 0x000fea0003800000 */
[----:B------:R-:W0:Y:S01]  /*0c90*/  LDCU UR6, c[0x0][0x398] ;  /* 0x00007300ff0677ac */ /* 0x000e220008000800 */
[----:B------:R-:W-:Y:S01]  /*0ca0*/  IMAD.IADD R8, R11, 0x1, R6 ;  /* 0x000000010b087824 */ /* 0x000fe200078e0206 */
[----:B------:R-:W-:Y:S04]  /*0cb0*/  BSSY.RECONVERGENT B0, `(.L_x_3) ;  /* 0x000000f000007945 */ /* 0x000fe80003800200 */
[----:B0-----:R-:W-:-:S04]  /*0cc0*/  ISETP.GE.AND P1, PT, R8, UR6, PT ;  /* 0x0000000608007c0c */ /* 0x001fc8000bf26270 */
[----:B------:R-:W-:-:S04]  /*0cd0*/  ISETP.GT.AND P1, PT, R8, -0x1, !P1 ;  /* 0xffffffff0800780c */ /* 0x000fc80004f24270 */
[----:B------:R-:W-:-:S13]  /*0ce0*/  PLOP3.LUT P1, PT, P1, P0, PT, 0x80, 0x8 ;  /* 0x000000000008781c */ /* 0x000fda0000f21070 */
[----:B------:R-:W-:Y:S05]  /*0cf0*/  @!P1 BRA `(.L_x_6) ;  /* 0x0000000000289947 */ /* 0x000fea0003800000 */
[----:B------:R-:W0:Y:S01]  /*0d00*/  LDC.64 R4, c[0x0][0x380] ;  /* 0x0000e000ff047b82 */ /* 0x000e220000000a00 */
[----:B------:R-:W-:Y:S02]  /*0d10*/  IMAD R17, R17, UR6, R8 ;  /* 0x0000000611117c24 */ /* 0x000fe4000f8e0208 */
[----:B------:R-:W-:-:S05]  /*0d20*/  IMAD.IADD R7, R18, 0x1, R6 ;  /* 0x0000000112077824 */ /* 0x000fca00078e0206 */
[----:B------:R-:W1:Y:S01]  /*0d30*/  LDC.64 R2, c[0x0][0x390] ;  /* 0x0000e400ff027b82 */ /* 0x000e620000000a00 */
[----:B0-----:R-:W-:-:S06]  /*0d40*/  IMAD.WIDE R4, R17, 0x4, R4 ;  /* 0x0000000411047825 */ /* 0x001fcc00078e0204 */
[----:B------:R-:W2:Y:S01]  /*0d50*/  LDG.E R4, desc[UR4][R4.64] ;  /* 0x0000000404047981 */ /* 0x000ea2000c1e1900 */
[----:B-1----:R-:W-:-:S06]  /*0d60*/  IMAD.WIDE R2, R7, 0x4, R2 ;  /* 0x0000000407027825 */ /* 0x002fcc00078e0202 */
[----:B------:R-:W3:Y:S01]  /*0d70*/  LDG.E R2, desc[UR4][R2.64] ;  /* 0x0000000402027981 */ /* 0x000ee2000c1e1900 */
[----:B--2---:R-:W-:-:S05]  /*0d80*/  I2FP.F32.U32 R7, R4 ;  /* 0x0000000400077245 */ /* 0x004fca0000201000 */
[----:B---3--:R-:W-:-:S07]  /*0d90*/  FFMA R0, R7, R2, R0 ;  /* 0x0000000207007223 */ /* 0x008fce0000000000 */
.L_x_6:
[----:B------:R-:W-:Y:S05]  /*0da0*/  BSYNC.RECONVERGENT B0 ;  /* 0x0000000000007941 */ /* 0x000fea0003800200 */
.L_x_3:
[----:B------:R-:W-:Y:S05]  /*0db0*/  @P5 BRA `(.L_x_7) ;  /* 0xfffffff000fc5947 */ /* 0x000fea000383ffff */
.L_x_0:
[----:B------:R-:W0:Y:S01]  /*0dc0*/  LDC.64 R2, c[0x0][0x388] ;  /* 0x0000e200ff027b82 */ /* 0x000e220000000a00 */
[----:B------:R-:W1:Y:S01]  /*0dd0*/  LDCU UR6, c[0x0][0x398] ;  /* 0x00007300ff0677ac */ /* 0x000e620008000800 */
[----:B------:R-:W-:-:S04]  /*0de0*/  FMNMX R0, RZ, R0, !PT ;  /* 0x00000000ff007209 */ /* 0x000fc80007800000 */
[----:B------:R-:W-:-:S04]  /*0df0*/  FMNMX R0, R0, 255, PT ;  /* 0x437f000000007809 */ /* 0x000fc80003800000 */
[----:B------:R-:W2:Y:S01]  /*0e00*/  F2I.U32.TRUNC.NTZ R5, R0 ;  /* 0x0000000000057305 */ /* 0x000ea2000020f000 */
[----:B-1----:R-:W-:-:S04]  /*0e10*/  IMAD R11, R10, UR6, R11 ;  /* 0x000000060a0b7c24 */ /* 0x002fc8000f8e020b */
[----:B0-----:R-:W-:-:S05]  /*0e20*/  IMAD.WIDE R2, R11, 0x4, R2 ;  /* 0x000000040b027825 */ /* 0x001fca00078e0202 */
[----:B--2---:R-:W-:Y:S01]  /*0e30*/  STG.E desc[UR4][R2.64], R5 ;  /* 0x0000000502007986 */ /* 0x004fe2000c101904 */
[----:B------:R-:W-:Y:S05]  /*0e40*/  EXIT ;  /* 0x000000000000794d */ /* 0x000fea0003800000 */
.L_x_8:
[----:B------:R-:W-:-:S00]  /*0e50*/  BRA `(.L_x_8) ;  /* 0xfffffffc00fc7947 */ /* 0x000fc0000383ffff */
[----:B------:R-:W-:-:S00]  /*0e60*/  NOP ;  /* 0x0000000000007918 */ /* 0x000fc00000000000 */
        /* <DEDUP_REMOVED lines=9> */
.L_x_12:


//--------------------- .text._Z19matrixMultiplyTiledPfS_S_i --------------------------
	.section	.text._Z19matrixMultiplyTiledPfS_S_i,"ax",@progbits
	.align	128
        .global         _Z19matrixMultiplyTiledPfS_S_i
        .type           _Z19matrixMultiplyTiledPfS_S_i,@function
        .size           _Z19matrixMultiplyTiledPfS_S_i,(.L_x_13 - _Z19matrixMultiplyTiledPfS_S_i)
        .other          _Z19matrixMultiplyTiledPfS_S_i,@"STO_CUDA_ENTRY STV_DEFAULT"
_Z19matrixMultiplyTiledPfS_S_i:
.text._Z19matrixMultiplyTiledPfS_S_i:
[----:B------:R-:W-:Y:S01]  /*0000*/  LDC R1, c[0x0][0x37c] ;  /* 0x0000df00ff017b82 */ /* 0x000fe20000000800 */
[----:B------:R-:W0:Y:S01]  /*0010*/  LDCU UR4, c[0x0][0x398] ;  /* 0x00007300ff0477ac */ /* 0x000e220008000800 */
[----:B------:R-:W1:Y:S01]  /*0020*/  S2R R5, SR_CTAID.Y ;  /* 0x0000000000057919 */ /* 0x000e620000002600 */
[----:B------:R-:W-:Y:S01]  /*0030*/  HFMA2 R25, -RZ, RZ, 0, 0 ;  /* 0x00000000ff197431 */ /* 0x000fe200000001ff */
[----:B------:R-:W2:Y:S01]  /*0040*/  LDCU.64 UR8, c[0x0][0x358] ;  /* 0x00006b00ff0877ac */ /* 0x000ea20008000a00 */
[----:B------:R-:W1:Y:S01]  /*0050*/  S2R R2, SR_TID.Y ;  /* 0x0000000000027919 */ /* 0x000e620000002200 */
[----:B------:R-:W3:Y:S01]  /*0060*/  S2R R10, SR_CTAID.X ;  /* 0x00000000000a7919 */ /* 0x000ee20000002500 */
[----:B------:R-:W3:Y:S01]  /*0070*/  S2R R3, SR_TID.X ;  /* 0x0000000000037919 */ /* 0x000ee20000002100 */
[----:B0-----:R-:W-:-:S04]  /*0080*/  MOV R6, UR4 ;  /* 0x0000000400067c02 */ /* 0x001fc80008000f00 */
[----:B------:R-:W-:Y:S02]  /*0090*/  ISETP.GE.AND P0, PT, R6, 0x1, PT ;  /* 0x000000010600780c */ /* 0x000fe40003f06270 */
[----:B-1----:R-:W-:Y:S02]  /*00a0*/  LEA R5, R5, R2, 0x4 ;  /* 0x0000000205057211 */ /* 0x002fe400078e20ff */
[----:B---3--:R-:W-:-:S09]  /*00b0*/  LEA R4, R10, R3, 0x4 ;  /* 0x000000030a047211 */ /* 0x008fd200078e20ff */
[----:B--2---:R-:W-:Y:S05]  /*00c0*/  @!P0 BRA `(.L_x_9) ;  /* 0x0000000400348947 */ /* 0x004fea0003800000 */
[----:B------:R-:W0:Y:S01]  /*00d0*/  S2UR UR6, SR_CgaCtaId ;  /* 0x00000000000679c3 */ /* 0x000e220000008800 */
[----:B------:R-:W-:Y:S01]  /*00e0*/  UMOV UR4, 0x400 ;  /* 0x0000040000047882 */ /* 0x000fe20000000000 */
[----:B------:R-:W-:Y:S01]  /*00f0*/  IADD3 R8, PT, PT, R6, 0xf, RZ ;  /* 0x0000000f06087810 */ /* 0x000fe20007ffe0ff */
[----:B------:R-:W-:Y:S01]  /*0100*/  UIADD3 UR5, UPT, UPT, UR4, 0x400, URZ ;  /* 0x0000040004057890 */ /* 0x000fe2000fffe0ff */
[-CC-:B------:R-:W-:Y:S01]  /*0110*/  IMAD R7, R2, R6.reuse, R3.reuse ;  /* 0x0000000602077224 */ /* 0x180fe200078e0203 */
[----:B------:R-:W-:Y:S01]  /*0120*/  MOV R25, RZ ;  /* 0x000000ff00197202 */ /* 0x000fe20000000f00 */
[----:B------:R-:W-:Y:S01]  /*0130*/  IMAD R18, R5, R6, R3 ;  /* 0x0000000605127224 */ /* 0x000fe200078e0203 */
[----:B------:R-:W-:Y:S01]  /*0140*/  SHF.R.U32.HI R8, RZ, 0x4, R8 ;  /* 0x00000004ff087819 */ /* 0x000fe20000011608 */
[----:B------:R-:W1:Y:S01]  /*0150*/  LDC R0, c[0x0][0x398] ;  /* 0x0000e600ff007b82 */ /* 0x000e620000000800 */
[----:B------:R-:W-:Y:S02]  /*0160*/  IMAD R7, R10, 0x10, R7 ;  /* 0x000000100a077824 */ /* 0x000fe400078e0207 */
[----:B------:R-:W-:-:S05]  /*0170*/  IADD3 R19, PT, PT, -R8, RZ, RZ ;  /* 0x000000ff08137210 */ /* 0x000fca0007ffe1ff */
[----:B------:R-:W2:Y:S01]  /*0180*/  LDC.64 R22, c[0x0][0x380] ;  /* 0x0000e000ff167b82 */ /* 0x000ea20000000a00 */
[----:B0-----:R-:W-:Y:S02]  /*0190*/  ULEA UR5, UR6, UR5, 0x18 ;  /* 0x0000000506057291 */ /* 0x001fe4000f8ec0ff */
[----:B------:R-:W-:-:S04]  /*01a0*/  ULEA UR4, UR6, UR4, 0x18 ;  /* 0x0000000406047291 */ /* 0x000fc8000f8ec0ff */
[----:B------:R-:W-:Y:S02]  /*01b0*/  LEA R17, R3, UR5, 0x2 ;  /* 0x0000000503117c11 */ /* 0x000fe4000f8e10ff */
[----:B------:R-:W-:-:S03]  /*01c0*/  LEA R16, R2, UR4, 0x6 ;  /* 0x0000000402107c11 */ /* 0x000fc6000f8e30ff */
[----:B------:R-:W-:Y:S01]  /*01d0*/  IMAD R21, R2, 0x40, R17 ;  /* 0x0000004002157824 */ /* 0x000fe200078e0211 */
[----:B------:R-:W-:-:S07]  /*01e0*/  LEA R20, R3, R16, 0x2 ;  /* 0x0000001003147211 */ /* 0x000fce00078e10ff */
.L_x_10:
[----:B-1----:R-:W-:Y:S01]  /*01f0*/  MOV R6, R0 ;  /* 0x0000000000067202 */ /* 0x002fe20000000f00 */
[----:B------:R-:W-:Y:S01]  /*0200*/  HFMA2 R29, -RZ, RZ, 0, 0 ;  /* 0x00000000ff1d7431 */ /* 0x000fe200000001ff */
[----:B------:R-:W-:Y:S01]  /*0210*/  MOV R24, RZ ;  /* 0x000000ff00187202 */ /* 0x000fe20000000f00 */
[----:B--2---:R-:W-:Y:S01]  /*0220*/  IMAD.WIDE R8, R18, 0x4, R22 ;  /* 0x0000000412087825 */ /* 0x004fe200078e0216 */
[-C--:B------:R-:W-:Y:S02]  /*0230*/  ISETP.GE.AND P0, PT, R2, R6.reuse, PT ;  /* 0x000000060200720c */ /* 0x080fe40003f06270 */
[-C--:B------:R-:W-:Y:S02]  /*0240*/  ISETP.GE.AND P1, PT, R3, R6.reuse, PT ;  /* 0x000000060300720c */ /* 0x080fe40003f26270 */
[-C--:B------:R-:W-:Y:S02]  /*0250*/  ISETP.GE.U32.OR P0, PT, R4, R6.reuse, P0 ;  /* 0x000000060400720c */ /* 0x080fe40000706470 */
[----:B------:R-:W-:-:S11]  /*0260*/  ISETP.GE.U32.OR P1, PT, R5, R6, P1 ;  /* 0x000000060500720c */ /* 0x000fd60000f26470 */
[----:B------:R-:W0:Y:S02]  /*0270*/  @!P0 LDC.64 R10, c[0x0][0x388] ;  /* 0x0000e200ff0a8b82 */ /* 0x000e240000000a00 */
[----:B------:R-:W2:Y:S01]  /*0280*/  @!P1 LDG.E R29, desc[UR8][R8.64] ;  /* 0x00000008081d9981 */ /* 0x000ea2000c1e1900 */
[----:B0-----:R-:W-:-:S05]  /*0290*/  @!P0 IMAD.WIDE.U32 R10, R7, 0x4, R10 ;  /* 0x00000004070a8825 */ /* 0x001fca00078e000a */
[----:B------:R-:W3:Y:S01]  /*02a0*/  @!P0 LDG.E R24, desc[UR8][R10.64] ;  /* 0x000000080a188981 */ /* 0x000ee2000c1e1900 */
[----:B------:R-:W-:-:S05]  /*02b0*/  VIADD R19, R19, 0x1 ;  /* 0x0000000113137836 */ /* 0x000fca0000000000 */
[----:B------:R-:W-:Y:S02]  /*02c0*/  ISETP.NE.AND P0, PT, R19, RZ, PT ;  /* 0x000000ff1300720c */ /* 0x000fe40003f05270 */
[----:B------:R-:W-:Y:S02]  /*02d0*/  IADD3 R18, PT, PT, R18, 0x10, RZ ;  /* 0x0000001012127810 */ /* 0x000fe40007ffe0ff */
[----:B------:R-:W-:Y:S02]  /*02e0*/  IADD3 R2, PT, PT, R2, 0x10, RZ ;  /* 0x0000001002027810 */ /* 0x000fe40007ffe0ff */
[----:B------:R-:W-:Y:S02]  /*02f0*/  IADD3 R3, PT, PT, R3, 0x10, RZ ;  /* 0x0000001003037810 */ /* 0x000fe40007ffe0ff */
[----:B------:R-:W-:Y:S01]  /*0300*/  LEA R7, R6, R7, 0x4 ;  /* 0x0000000706077211 */ /* 0x000fe200078e20ff */
[----:B--2---:R-:W-:Y:S04]  /*0310*/  STS [R20], R29 ;  /* 0x0000001d14007388 */ /* 0x004fe80000000800 */
[----:B---3--:R-:W-:Y:S01]  /*0320*/  STS [R21], R24 ;  /* 0x0000001815007388 */ /* 0x008fe20000000800 */
[----:B------:R-:W-:Y:S06]  /*0330*/  BAR.SYNC.DEFER_BLOCKING 0x0 ;  /* 0x0000000000007b1d */ /* 0x000fec0000010000 */
[----:B------:R-:W-:Y:S04]  /*0340*/  LDS R26, [R17] ;  /* 0x00000000111a7984 */ /* 0x000fe80000000800 */
[----:B------:R-:W0:Y:S04]  /*0350*/  LDS.128 R12, [R16] ;  /* 0x00000000100c7984 */ /* 0x000e280000000c00 */
[----:B------:R-:W1:Y:S04]  /*0360*/  LDS R28, [R17+0x40] ;  /* 0x00004000111c7984 */ /* 0x000e680000000800 */
[----:B------:R-:W2:Y:S04]  /*0370*/  LDS R27, [R17+0x80] ;  /* 0x00008000111b7984 */ /* 0x000ea80000000800 */
[----:B------:R-:W-:Y:S04]  /*0380*/  LDS.128 R8, [R16+0x10] ;  /* 0x0000100010087984 */ /* 0x000fe80000000c00 */
[----:B------:R-:W-:Y:S01]  /*0390*/  LDS R24, [R17+0x140] ;  /* 0x0001400011187984 */ /* 0x000fe20000000800 */
[----:B0-----:R-:W-:-:S03]  /*03a0*/  FFMA R26, R12, R26, R25 ;  /* 0x0000001a0c1a7223 */ /* 0x001fc60000000019 */
[----:B------:R-:W0:Y:S01]  /*03b0*/  LDS R12, [R17+0xc0] ;  /* 0x0000c000110c7984 */ /* 0x000e220000000800 */
[----:B-1----:R-:W-:-:S03]  /*03c0*/  FFMA R26, R28, R13, R26 ;  /* 0x0000000d1c1a7223 */ /* 0x002fc6000000001a */
[----:B------:R-:W1:Y:S04]  /*03d0*/  LDS R13, [R17+0x100] ;  /* 0x00010000110d7984 */ /* 0x000e680000000800 */
[----:B------:R-:W3:Y:S01]  /*03e0*/  LDS R25, [R17+0x180] ;  /* 0x0001800011197984 */ /* 0x000ee20000000800 */
[----:B--2---:R-:W-:-:S04]  /*03f0*/  FFMA R27, R27, R14, R26 ;  /* 0x0000000e1b1b7223 */ /* 0x004fc8000000001a */
[----:B0-----:R-:W-:Y:S02]  /*0400*/  FFMA R15, R12, R15, R27 ;  /* 0x0000000f0c0f7223 */ /* 0x001fe4000000001b */
[----:B------:R-:W-:Y:S02]  /*0410*/  LDS R27, [R17+0x200] ;  /* 0x00020000111b7984 */ /* 0x000fe40000000800 */
[----:B-1----:R-:W-:Y:S02]  /*0420*/  FFMA R13, R8, R13, R15 ;  /* 0x0000000d080d7223 */ /* 0x002fe4000000000f */
[----:B------:R-:W0:Y:S02]  /*0430*/  LDS R8, [R17+0x1c0] ;  /* 0x0001c00011087984 */ /* 0x000e240000000800 */
[----:B------:R-:W-:Y:S02]  /*0440*/  FFMA R26, R24, R9, R13 ;  /* 0x00000009181a7223 */ /* 0x000fe4000000000d */
[----:B------:R-:W1:Y:S04]  /*0450*/  LDS.128 R12, [R16+0x20] ;  /* 0x00002000100c7984 */ /* 0x000e680000000c00 */
[----:B------:R-:W2:Y:S01]  /*0460*/  LDS R24, [R17+0x240] ;  /* 0x0002400011187984 */ /* 0x000ea20000000800 */
[----:B---3--:R-:W-:-:S03]  /*0470*/  FFMA R9, R25, R10, R26 ;  /* 0x0000000a19097223 */ /* 0x008fc6000000001a */
[----:B------:R-:W3:Y:S01]  /*0480*/  LDS R25, [R17+0x280] ;  /* 0x0002800011197984 */ /* 0x000ee20000000800 */
[----:B0-----:R-:W-:-:S04]  /*0490*/  FFMA R9, R8, R11, R9 ;  /* 0x0000000b08097223 */ /* 0x001fc80000000009 */
[----:B-1----:R-:W-:Y:S02]  /*04a0*/  FFMA R9, R12, R27, R9 ;  /* 0x0000001b0c097223 */ /* 0x002fe40000000009 */
[----:B------:R-:W0:Y:S02]  /*04b0*/  LDS R12, [R17+0x2c0] ;  /* 0x0002c000110c7984 */ /* 0x000e240000000800 */
[----:B--2---:R-:W-:Y:S02]  /*04c0*/  FFMA R24, R24, R13, R9 ;  /* 0x0000000d18187223 */ /* 0x004fe40000000009 */
[----:B------:R-:W-:Y:S04]  /*04d0*/  LDS R13, [R17+0x300] ;  /* 0x00030000110d7984 */ /* 0x000fe80000000800 */
[----:B------:R-:W1:Y:S01]  /*04e0*/  LDS.128 R8, [R16+0x30] ;  /* 0x0000300010087984 */ /* 0x000e620000000c00 */
[----:B---3--:R-:W-:-:S03]  /*04f0*/  FFMA R25, R25, R14, R24 ;  /* 0x0000000e19197223 */ /* 0x008fc60000000018 */
[----:B------:R-:W2:Y:S04]  /*0500*/  LDS R27, [R17+0x340] ;  /* 0x00034000111b7984 */ /* 0x000ea80000000800 */
[----:B------:R-:W3:Y:S04]  /*0510*/  LDS R24, [R17+0x380] ;  /* 0x0003800011187984 */ /* 0x000ee80000000800 */
[----:B------:R-:W4:Y:S01]  /*0520*/  LDS R14, [R17+0x3c0] ;  /* 0x0003c000110e7984 */ /* 0x000f220000000800 */
[----:B0-----:R-:W-:-:S04]  /*0530*/  FFMA R15, R12, R15, R25 ;  /* 0x0000000f0c0f7223 */ /* 0x001fc80000000019 */
[----:B-1----:R-:W-:-:S04]  /*0540*/  FFMA R8, R8, R13, R15 ;  /* 0x0000000d08087223 */ /* 0x002fc8000000000f */
[----:B--2---:R-:W-:-:S04]  /*0550*/  FFMA R9, R27, R9, R8 ;  /* 0x000000091b097223 */ /* 0x004fc80000000008 */
[----:B---3--:R-:W-:-:S04]  /*0560*/  FFMA R9, R24, R10, R9 ;  /* 0x0000000a18097223 */ /* 0x008fc80000000009 */
[----:B----4-:R-:W-:Y:S01]  /*0570*/  FFMA R25, R14, R11, R9 ;  /* 0x0000000b0e197223 */ /* 0x010fe20000000009 */
[----:B------:R-:W-:Y:S06]  /*0580*/  BAR.SYNC.DEFER_BLOCKING 0x0 ;  /* 0x0000000000007b1d */ /* 0x000fec0000010000 */
[----:B------:R-:W-:Y:S05]  /*0590*/  @P0 BRA `(.L_x_10) ;  /* 0xfffffffc00140947 */ /* 0x000fea000383ffff */
.L_x_9:
[----:B------:R-:W-:-:S04]  /*05a0*/  VIMNMX R3, PT, PT, R5, R4, !PT ;  /* 0x0000000405037248 */ /* 0x000fc80007fe0100 */
[----:B------:R-:W-:-:S13]  /*05b0*/  ISETP.GE.AND P0, PT, R3, R6, PT ;  /* 0x000000060300720c */ /* 0x000fda0003f06270 */
[----:B------:R-:W-:Y:S05]  /*05c0*/  @P0 EXIT ;  /* 0x000000000000094d */ /* 0x000fea0003800000 */
[----:B------:R-:W0:Y:S01]  /*05d0*/  LDC.64 R2, c[0x0][0x390] ;  /* 0x0000e400ff027b82 */ /* 0x000e220000000a00 */
[----:B------:R-:W-:-:S04]  /*05e0*/  IMAD R5, R5, R6, R4 ;  /* 0x0000000605057224 */ /* 0x000fc800078e0204 */
[----:B0-----:R-:W-:-:S05]  /*05f0*/  IMAD.WIDE.U32 R2, R5, 0x4, R2 ;  /* 0x0000000405027825 */ /* 0x001fca00078e0002 */
[----:B------:R-:W-:Y:S01]  /*0600*/  STG.E desc[UR8][R2.64], R25 ;  /* 0x0000001902007986 */ /* 0x000fe2000c101908 */
[----:B------:R-:W-:Y:S05]  /*0610*/  EXIT ;  /* 0x000000000000794d */ /* 0x000fea0003800000 */
.L_x_11:
        /* <DEDUP_REMOVED lines=14> */
.L_x_13:


//--------------------- .nv.shared.reserved.0     --------------------------
	.section	.nv.shared.reserved.0,"aw",@nobits
	.weak		__nv_reservedSMEM_offset_0_alias
	.size		__nv_reservedSMEM_offset_0_alias, 0, 64
	.other		__nv_reservedSMEM_offset_0_alias,@"STO_CUDA_RESERVED_SHARED STV_DEFAULT"
__nv_reservedSMEM_offset_0_alias:
	.zero		0
	.zero		64


//--------------------- .nv.shared._Z19matrixMultiplyTiledPfS_S_i --------------------------
	.section	.nv.shared._Z19matrixMultiplyTiledPfS_S_i,"aw",@nobits
	.sectionflags	@""
	.align	4
.nv.shared._Z19matrixMultiplyTiledPfS_S_i:
	.zero		3072


//--------------------- .nv.constant0._Z17convolutionKernelPKjPjPKfiii --------------------------
	.section	.nv.constant0._Z17convolutionKernelPKjPjPKfiii,"a",@progbits
	.sectionflags	@""
	.align	4
.nv.constant0._Z17convolutionKernelPKjPjPKfiii:
	.zero		932


//--------------------- .nv.constant0._Z19matrixMultiplyTiledPfS_S_i --------------------------
	.section	.nv.constant0._Z19matrixMultiplyTiledPfS_S_i,"a",@progbits
	.sectionflags	@""
	.align	4
.nv.constant0._Z19matrixMultiplyTiledPfS_S_i:
	.zero		924


//--------------------- SYMBOLS --------------------------

	.type		.nv.reservedSmem.offset0,@object
	.size		.nv.reservedSmem.offset0,0x4
	.type		.nv.reservedSmem.cap,@object
	.size		.nv.reservedSmem.cap,0x4
